//
// Generated by NVIDIA NVVM Compiler
//
// Compiler Build ID: CL-36424714
// Cuda compilation tools, release 13.0, V13.0.88
// Based on NVVM 20.0.0
//

.version 9.0
.target sm_100
.address_size 64

	// .globl	_Z12setup_kernelP17curandStateXORWOWm
.global .align 4 .b8 precalc_xorwow_matrix[102400];
.global .align 4 .b8 precalc_xorwow_offset_matrix[102400];
.global .align 4 .b8 mrg32k3aM1[2304];
.global .align 4 .b8 mrg32k3aM2[2304];
.global .align 4 .b8 mrg32k3aM1SubSeq[2016];
.global .align 4 .b8 mrg32k3aM2SubSeq[2016];
.global .align 4 .b8 mrg32k3aM1Seq[2304];
.global .align 4 .b8 mrg32k3aM2Seq[2304];
.const .align 8 .b8 __cr_lgamma_table[72];

.visible .entry _Z12setup_kernelP17curandStateXORWOWm(
	.param .u64 .ptr .align 1 _Z12setup_kernelP17curandStateXORWOWm_param_0,
	.param .u64 _Z12setup_kernelP17curandStateXORWOWm_param_1
)
{
	.reg .pred 	%p<24>;
	.reg .b32 	%r<410>;
	.reg .b64 	%rd<19>;

	ld.param.u64 	%rd8, [_Z12setup_kernelP17curandStateXORWOWm_param_0];
	ld.param.u64 	%rd9, [_Z12setup_kernelP17curandStateXORWOWm_param_1];
	cvta.to.global.u64 	%rd10, %rd8;
	mov.u32 	%r182, %ctaid.x;
	cvt.u64.u32 	%rd18, %r182;
	mul.wide.u32 	%rd11, %r182, 48;
	add.s64 	%rd2, %rd10, %rd11;
	cvt.u32.u64 	%r183, %rd9;
	xor.b32  	%r184, %r183, -1429050551;
	mul.lo.s32 	%r185, %r184, 1099087573;
	{ .reg .b32 tmp; mov.b64 {tmp, %r186}, %rd9; }
	xor.b32  	%r187, %r186, -136515619;
	mul.lo.s32 	%r188, %r187, -1703105765;
	add.s32 	%r189, %r185, %r188;
	add.s32 	%r190, %r189, 6615241;
	add.s32 	%r191, %r185, 123456789;
	st.global.v2.u32 	[%rd2], {%r190, %r191};
	xor.b32  	%r192, %r185, 362436069;
	add.s32 	%r193, %r188, 521288629;
	st.global.v2.u32 	[%rd2+8], {%r192, %r193};
	xor.b32  	%r194, %r188, 88675123;
	add.s32 	%r195, %r185, 5783321;
	st.global.v2.u32 	[%rd2+16], {%r194, %r195};
	setp.eq.s32 	%p1, %r182, 0;
	@%p1 bra 	$L__BB0_42;
	mov.b32 	%r316, 0;
$L__BB0_2:
	and.b64  	%rd4, %rd18, 3;
	setp.eq.s64 	%p2, %rd4, 0;
	@%p2 bra 	$L__BB0_41;
	mul.wide.u32 	%rd12, %r316, 3200;
	mov.u64 	%rd13, precalc_xorwow_matrix;
	add.s64 	%rd5, %rd13, %rd12;
	cvt.u32.u64 	%r2, %rd4;
	mov.b32 	%r317, 0;
$L__BB0_4:
	mov.b32 	%r330, 0;
	mov.u32 	%r331, %r330;
	mov.u32 	%r332, %r330;
	mov.u32 	%r333, %r330;
	mov.u32 	%r334, %r330;
	mov.u32 	%r323, %r330;
$L__BB0_5:
	mul.wide.u32 	%rd14, %r323, 4;
	add.s64 	%rd15, %rd2, %rd14;
	ld.global.u32 	%r10, [%rd15+4];
	shl.b32 	%r11, %r323, 5;
	mov.b32 	%r329, 0;
$L__BB0_6:
	.pragma "nounroll";
	shr.u32 	%r200, %r10, %r329;
	and.b32  	%r201, %r200, 1;
	setp.eq.b32 	%p3, %r201, 1;
	not.pred 	%p4, %p3;
	add.s32 	%r202, %r11, %r329;
	mul.lo.s32 	%r203, %r202, 5;
	mul.wide.u32 	%rd16, %r203, 4;
	add.s64 	%rd6, %rd5, %rd16;
	@%p4 bra 	$L__BB0_8;
	ld.global.u32 	%r204, [%rd6];
	xor.b32  	%r334, %r334, %r204;
	ld.global.u32 	%r205, [%rd6+4];
	xor.b32  	%r333, %r333, %r205;
	ld.global.u32 	%r206, [%rd6+8];
	xor.b32  	%r332, %r332, %r206;
	ld.global.u32 	%r207, [%rd6+12];
	xor.b32  	%r331, %r331, %r207;
	ld.global.u32 	%r208, [%rd6+16];
	xor.b32  	%r330, %r330, %r208;
$L__BB0_8:
	and.b32  	%r210, %r200, 2;
	setp.eq.s32 	%p5, %r210, 0;
	@%p5 bra 	$L__BB0_10;
	ld.global.u32 	%r211, [%rd6+20];
	xor.b32  	%r334, %r334, %r211;
	ld.global.u32 	%r212, [%rd6+24];
	xor.b32  	%r333, %r333, %r212;
	ld.global.u32 	%r213, [%rd6+28];
	xor.b32  	%r332, %r332, %r213;
	ld.global.u32 	%r214, [%rd6+32];
	xor.b32  	%r331, %r331, %r214;
	ld.global.u32 	%r215, [%rd6+36];
	xor.b32  	%r330, %r330, %r215;
$L__BB0_10:
	and.b32  	%r217, %r200, 4;
	setp.eq.s32 	%p6, %r217, 0;
	@%p6 bra 	$L__BB0_12;
	ld.global.u32 	%r218, [%rd6+40];
	xor.b32  	%r334, %r334, %r218;
	ld.global.u32 	%r219, [%rd6+44];
	xor.b32  	%r333, %r333, %r219;
	ld.global.u32 	%r220, [%rd6+48];
	xor.b32  	%r332, %r332, %r220;
	ld.global.u32 	%r221, [%rd6+52];
	xor.b32  	%r331, %r331, %r221;
	ld.global.u32 	%r222, [%rd6+56];
	xor.b32  	%r330, %r330, %r222;
$L__BB0_12:
	and.b32  	%r224, %r200, 8;
	setp.eq.s32 	%p7, %r224, 0;
	@%p7 bra 	$L__BB0_14;
	ld.global.u32 	%r225, [%rd6+60];
	xor.b32  	%r334, %r334, %r225;
	ld.global.u32 	%r226, [%rd6+64];
	xor.b32  	%r333, %r333, %r226;
	ld.global.u32 	%r227, [%rd6+68];
	xor.b32  	%r332, %r332, %r227;
	ld.global.u32 	%r228, [%rd6+72];
	xor.b32  	%r331, %r331, %r228;
	ld.global.u32 	%r229, [%rd6+76];
	xor.b32  	%r330, %r330, %r229;
$L__BB0_14:
	and.b32  	%r231, %r200, 16;
	setp.eq.s32 	%p8, %r231, 0;
	@%p8 bra 	$L__BB0_16;
	ld.global.u32 	%r232, [%rd6+80];
	xor.b32  	%r334, %r334, %r232;
	ld.global.u32 	%r233, [%rd6+84];
	xor.b32  	%r333, %r333, %r233;
	ld.global.u32 	%r234, [%rd6+88];
	xor.b32  	%r332, %r332, %r234;
	ld.global.u32 	%r235, [%rd6+92];
	xor.b32  	%r331, %r331, %r235;
	ld.global.u32 	%r236, [%rd6+96];
	xor.b32  	%r330, %r330, %r236;
$L__BB0_16:
	and.b32  	%r238, %r200, 32;
	setp.eq.s32 	%p9, %r238, 0;
	@%p9 bra 	$L__BB0_18;
	ld.global.u32 	%r239, [%rd6+100];
	xor.b32  	%r334, %r334, %r239;
	ld.global.u32 	%r240, [%rd6+104];
	xor.b32  	%r333, %r333, %r240;
	ld.global.u32 	%r241, [%rd6+108];
	xor.b32  	%r332, %r332, %r241;
	ld.global.u32 	%r242, [%rd6+112];
	xor.b32  	%r331, %r331, %r242;
	ld.global.u32 	%r243, [%rd6+116];
	xor.b32  	%r330, %r330, %r243;
$L__BB0_18:
	and.b32  	%r245, %r200, 64;
	setp.eq.s32 	%p10, %r245, 0;
	@%p10 bra 	$L__BB0_20;
	ld.global.u32 	%r246, [%rd6+120];
	xor.b32  	%r334, %r334, %r246;
	ld.global.u32 	%r247, [%rd6+124];
	xor.b32  	%r333, %r333, %r247;
	ld.global.u32 	%r248, [%rd6+128];
	xor.b32  	%r332, %r332, %r248;
	ld.global.u32 	%r249, [%rd6+132];
	xor.b32  	%r331, %r331, %r249;
	ld.global.u32 	%r250, [%rd6+136];
	xor.b32  	%r330, %r330, %r250;
$L__BB0_20:
	and.b32  	%r252, %r200, 128;
	setp.eq.s32 	%p11, %r252, 0;
	@%p11 bra 	$L__BB0_22;
	ld.global.u32 	%r253, [%rd6+140];
	xor.b32  	%r334, %r334, %r253;
	ld.global.u32 	%r254, [%rd6+144];
	xor.b32  	%r333, %r333, %r254;
	ld.global.u32 	%r255, [%rd6+148];
	xor.b32  	%r332, %r332, %r255;
	ld.global.u32 	%r256, [%rd6+152];
	xor.b32  	%r331, %r331, %r256;
	ld.global.u32 	%r257, [%rd6+156];
	xor.b32  	%r330, %r330, %r257;
$L__BB0_22:
	and.b32  	%r259, %r200, 256;
	setp.eq.s32 	%p12, %r259, 0;
	@%p12 bra 	$L__BB0_24;
	ld.global.u32 	%r260, [%rd6+160];
	xor.b32  	%r334, %r334, %r260;
	ld.global.u32 	%r261, [%rd6+164];
	xor.b32  	%r333, %r333, %r261;
	ld.global.u32 	%r262, [%rd6+168];
	xor.b32  	%r332, %r332, %r262;
	ld.global.u32 	%r263, [%rd6+172];
	xor.b32  	%r331, %r331, %r263;
	ld.global.u32 	%r264, [%rd6+176];
	xor.b32  	%r330, %r330, %r264;
$L__BB0_24:
	and.b32  	%r266, %r200, 512;
	setp.eq.s32 	%p13, %r266, 0;
	@%p13 bra 	$L__BB0_26;
	ld.global.u32 	%r267, [%rd6+180];
	xor.b32  	%r334, %r334, %r267;
	ld.global.u32 	%r268, [%rd6+184];
	xor.b32  	%r333, %r333, %r268;
	ld.global.u32 	%r269, [%rd6+188];
	xor.b32  	%r332, %r332, %r269;
	ld.global.u32 	%r270, [%rd6+192];
	xor.b32  	%r331, %r331, %r270;
	ld.global.u32 	%r271, [%rd6+196];
	xor.b32  	%r330, %r330, %r271;
$L__BB0_26:
	and.b32  	%r273, %r200, 1024;
	setp.eq.s32 	%p14, %r273, 0;
	@%p14 bra 	$L__BB0_28;
	ld.global.u32 	%r274, [%rd6+200];
	xor.b32  	%r334, %r334, %r274;
	ld.global.u32 	%r275, [%rd6+204];
	xor.b32  	%r333, %r333, %r275;
	ld.global.u32 	%r276, [%rd6+208];
	xor.b32  	%r332, %r332, %r276;
	ld.global.u32 	%r277, [%rd6+212];
	xor.b32  	%r331, %r331, %r277;
	ld.global.u32 	%r278, [%rd6+216];
	xor.b32  	%r330, %r330, %r278;
$L__BB0_28:
	and.b32  	%r280, %r200, 2048;
	setp.eq.s32 	%p15, %r280, 0;
	@%p15 bra 	$L__BB0_30;
	ld.global.u32 	%r281, [%rd6+220];
	xor.b32  	%r334, %r334, %r281;
	ld.global.u32 	%r282, [%rd6+224];
	xor.b32  	%r333, %r333, %r282;
	ld.global.u32 	%r283, [%rd6+228];
	xor.b32  	%r332, %r332, %r283;
	ld.global.u32 	%r284, [%rd6+232];
	xor.b32  	%r331, %r331, %r284;
	ld.global.u32 	%r285, [%rd6+236];
	xor.b32  	%r330, %r330, %r285;
$L__BB0_30:
	and.b32  	%r287, %r200, 4096;
	setp.eq.s32 	%p16, %r287, 0;
	@%p16 bra 	$L__BB0_32;
	ld.global.u32 	%r288, [%rd6+240];
	xor.b32  	%r334, %r334, %r288;
	ld.global.u32 	%r289, [%rd6+244];
	xor.b32  	%r333, %r333, %r289;
	ld.global.u32 	%r290, [%rd6+248];
	xor.b32  	%r332, %r332, %r290;
	ld.global.u32 	%r291, [%rd6+252];
	xor.b32  	%r331, %r331, %r291;
	ld.global.u32 	%r292, [%rd6+256];
	xor.b32  	%r330, %r330, %r292;
$L__BB0_32:
	and.b32  	%r294, %r200, 8192;
	setp.eq.s32 	%p17, %r294, 0;
	@%p17 bra 	$L__BB0_34;
	ld.global.u32 	%r295, [%rd6+260];
	xor.b32  	%r334, %r334, %r295;
	ld.global.u32 	%r296, [%rd6+264];
	xor.b32  	%r333, %r333, %r296;
	ld.global.u32 	%r297, [%rd6+268];
	xor.b32  	%r332, %r332, %r297;
	ld.global.u32 	%r298, [%rd6+272];
	xor.b32  	%r331, %r331, %r298;
	ld.global.u32 	%r299, [%rd6+276];
	xor.b32  	%r330, %r330, %r299;
$L__BB0_34:
	and.b32  	%r301, %r200, 16384;
	setp.eq.s32 	%p18, %r301, 0;
	@%p18 bra 	$L__BB0_36;
	ld.global.u32 	%r302, [%rd6+280];
	xor.b32  	%r334, %r334, %r302;
	ld.global.u32 	%r303, [%rd6+284];
	xor.b32  	%r333, %r333, %r303;
	ld.global.u32 	%r304, [%rd6+288];
	xor.b32  	%r332, %r332, %r304;
	ld.global.u32 	%r305, [%rd6+292];
	xor.b32  	%r331, %r331, %r305;
	ld.global.u32 	%r306, [%rd6+296];
	xor.b32  	%r330, %r330, %r306;
$L__BB0_36:
	and.b32  	%r308, %r200, 32768;
	setp.eq.s32 	%p19, %r308, 0;
	@%p19 bra 	$L__BB0_38;
	ld.global.u32 	%r309, [%rd6+300];
	xor.b32  	%r334, %r334, %r309;
	ld.global.u32 	%r310, [%rd6+304];
	xor.b32  	%r333, %r333, %r310;
	ld.global.u32 	%r311, [%rd6+308];
	xor.b32  	%r332, %r332, %r311;
	ld.global.u32 	%r312, [%rd6+312];
	xor.b32  	%r331, %r331, %r312;
	ld.global.u32 	%r313, [%rd6+316];
	xor.b32  	%r330, %r330, %r313;
$L__BB0_38:
	add.s32 	%r329, %r329, 16;
	setp.ne.s32 	%p20, %r329, 32;
	@%p20 bra 	$L__BB0_6;
	mad.lo.s32 	%r314, %r323, -31, %r11;
	add.s32 	%r323, %r314, 1;
	setp.ne.s32 	%p21, %r323, 5;
	@%p21 bra 	$L__BB0_5;
	st.global.u32 	[%rd2+4], %r334;
	st.global.u32 	[%rd2+8], %r333;
	st.global.u32 	[%rd2+12], %r332;
	st.global.u32 	[%rd2+16], %r331;
	st.global.u32 	[%rd2+20], %r330;
	add.s32 	%r317, %r317, 1;
	setp.lt.u32 	%p22, %r317, %r2;
	@%p22 bra 	$L__BB0_4;
$L__BB0_41:
	shr.u64 	%rd7, %rd18, 2;
	add.s32 	%r316, %r316, 1;
	setp.gt.u64 	%p23, %rd18, 3;
	mov.u64 	%rd18, %rd7;
	@%p23 bra 	$L__BB0_2;
$L__BB0_42:
	mov.b32 	%r315, 0;
	st.global.v2.u32 	[%rd2+24], {%r315, %r315};
	st.global.u32 	[%rd2+32], %r315;
	mov.b64 	%rd17, 0;
	st.global.u64 	[%rd2+40], %rd17;
	ret;

}
	// .globl	_Z6kerneliPbP17curandStateXORWOW
.visible .entry _Z6kerneliPbP17curandStateXORWOW(
	.param .u32 _Z6kerneliPbP17curandStateXORWOW_param_0,
	.param .u64 .ptr .align 1 _Z6kerneliPbP17curandStateXORWOW_param_1,
	.param .u64 .ptr .align 1 _Z6kerneliPbP17curandStateXORWOW_param_2
)
{
	.reg .pred 	%p<20>;
	.reg .b16 	%rs<5>;
	.reg .b32 	%r<79>;
	.reg .b32 	%f<9>;
	.reg .b64 	%rd<41>;
	.reg .b64 	%fd<5>;

	ld.param.u32 	%r34, [_Z6kerneliPbP17curandStateXORWOW_param_0];
	ld.param.u64 	%rd22, [_Z6kerneliPbP17curandStateXORWOW_param_1];
	ld.param.u64 	%rd23, [_Z6kerneliPbP17curandStateXORWOW_param_2];
	cvta.to.global.u64 	%rd1, %rd23;
	cvta.to.global.u64 	%rd2, %rd22;
	mov.u32 	%r77, %ctaid.x;
	ld.global.u8 	%rs1, [%rd2];
	setp.eq.s16 	%p3, %rs1, 0;
	setp.gt.u32 	%p4, %r77, 9999;
	or.pred  	%p5, %p3, %p4;
	@%p5 bra 	$L__BB1_21;
	add.s32 	%r2, %r34, -2;
	add.s32 	%r36, %r34, -1;
	cvt.s64.s32 	%rd3, %r36;
	cvt.s64.s32 	%rd4, %r34;
	setp.lt.s32 	%p6, %r34, 2;
	@%p6 bra 	$L__BB1_5;
	cvt.rn.f32.s32 	%f1, %r2;
$L__BB1_3:
	and.b32  	%r37, %r77, 4095;
	mul.wide.u32 	%rd24, %r37, 48;
	add.s64 	%rd25, %rd1, %rd24;
	ld.global.v2.u32 	{%r38, %r39}, [%rd25];
	ld.global.v2.u32 	{%r40, %r41}, [%rd25+8];
	ld.global.v2.u32 	{%r42, %r43}, [%rd25+16];
	shr.u32 	%r44, %r39, 2;
	xor.b32  	%r45, %r44, %r39;
	shl.b32 	%r46, %r43, 4;
	shl.b32 	%r47, %r45, 1;
	xor.b32  	%r48, %r46, %r47;
	xor.b32  	%r49, %r48, %r43;
	xor.b32  	%r50, %r49, %r45;
	add.s32 	%r51, %r38, 362437;
	add.s32 	%r52, %r50, %r51;
	cvt.rn.f32.u32 	%f6, %r52;
	fma.rn.f32 	%f7, %f6, 0f2F800000, 0f2F000000;
	st.global.v2.u32 	[%rd25], {%r51, %r40};
	st.global.v2.u32 	[%rd25+8], {%r41, %r42};
	st.global.v2.u32 	[%rd25+16], {%r43, %r50};
	fma.rn.f32 	%f8, %f7, %f1, 0f3F800000;
	cvt.rzi.s32.f32 	%r53, %f8;
	cvt.s64.s32 	%rd6, %r53;
	or.b64  	%rd26, %rd6, %rd4;
	and.b64  	%rd27, %rd26, -4294967296;
	setp.ne.s64 	%p7, %rd27, 0;
	@%p7 bra 	$L__BB1_7;
	cvt.u32.u64 	%r54, %rd4;
	cvt.u32.u64 	%r55, %rd6;
	rem.u32 	%r56, %r55, %r54;
	cvt.u64.u32 	%rd36, %r56;
	bra.uni 	$L__BB1_8;
$L__BB1_5:
	and.b32  	%r63, %r77, 4095;
	mul.wide.u32 	%rd34, %r63, 48;
	add.s64 	%rd5, %rd1, %rd34;
	ld.global.v2.u32 	{%r70, %r76}, [%rd5];
	ld.global.v2.u32 	{%r75, %r74}, [%rd5+8];
	ld.global.v2.u32 	{%r73, %r71}, [%rd5+16];
	ld.global.v2.u32 	{%r3, %r4}, [%rd5+24];
	ld.global.f32 	%f2, [%rd5+32];
	ld.global.f64 	%fd1, [%rd5+40];
$L__BB1_6:
	mov.u32 	%r15, %r75;
	mov.u32 	%r75, %r74;
	mov.u32 	%r74, %r73;
	mov.u32 	%r73, %r71;
	shr.u32 	%r64, %r76, 2;
	xor.b32  	%r65, %r64, %r76;
	shl.b32 	%r66, %r73, 4;
	shl.b32 	%r67, %r65, 1;
	xor.b32  	%r68, %r66, %r67;
	xor.b32  	%r69, %r68, %r73;
	xor.b32  	%r71, %r69, %r65;
	add.s32 	%r70, %r70, 362437;
	st.global.v2.u32 	[%rd5], {%r70, %r15};
	st.global.v2.u32 	[%rd5+8], {%r75, %r74};
	st.global.v2.u32 	[%rd5+16], {%r73, %r71};
	st.global.v2.u32 	[%rd5+24], {%r3, %r4};
	st.global.f32 	[%rd5+32], %f2;
	st.global.f64 	[%rd5+40], %fd1;
	add.s32 	%r30, %r77, 4096;
	ld.global.u8 	%rs4, [%rd2];
	setp.ne.s16 	%p16, %rs4, 0;
	setp.lt.u32 	%p17, %r77, 5904;
	and.pred  	%p18, %p16, %p17;
	mov.u32 	%r77, %r30;
	mov.u32 	%r76, %r15;
	@%p18 bra 	$L__BB1_6;
	bra.uni 	$L__BB1_21;
$L__BB1_7:
	rem.s64 	%rd36, %rd6, %rd4;
$L__BB1_8:
	mov.b64 	%rd40, 1;
	mov.u64 	%rd38, %rd40;
$L__BB1_9:
	or.b64  	%rd29, %rd36, %rd4;
	and.b64  	%rd30, %rd29, -4294967296;
	setp.ne.s64 	%p8, %rd30, 0;
	@%p8 bra 	$L__BB1_11;
	cvt.u32.u64 	%r57, %rd4;
	cvt.u32.u64 	%r58, %rd36;
	rem.u32 	%r59, %r58, %r57;
	cvt.u64.u32 	%rd39, %r59;
	bra.uni 	$L__BB1_12;
$L__BB1_11:
	rem.s64 	%rd39, %rd36, %rd4;
$L__BB1_12:
	and.b64  	%rd31, %rd38, %rd3;
	setp.eq.s64 	%p9, %rd31, 0;
	@%p9 bra 	$L__BB1_16;
	mul.lo.s64 	%rd16, %rd39, %rd40;
	or.b64  	%rd32, %rd16, %rd4;
	and.b64  	%rd33, %rd32, -4294967296;
	setp.ne.s64 	%p10, %rd33, 0;
	@%p10 bra 	$L__BB1_15;
	cvt.u32.u64 	%r60, %rd4;
	cvt.u32.u64 	%r61, %rd16;
	rem.u32 	%r62, %r61, %r60;
	cvt.u64.u32 	%rd40, %r62;
	bra.uni 	$L__BB1_16;
$L__BB1_15:
	rem.s64 	%rd40, %rd16, %rd4;
$L__BB1_16:
	mul.lo.s64 	%rd36, %rd39, %rd39;
	shl.b64 	%rd38, %rd38, 1;
	setp.le.s64 	%p11, %rd38, %rd3;
	@%p11 bra 	$L__BB1_9;
	setp.ne.s64 	%p12, %rd40, 1;
	@%p12 bra 	$L__BB1_19;
	add.s32 	%r77, %r77, 4096;
	ld.global.u8 	%rs3, [%rd2];
	setp.ne.s16 	%p19, %rs3, 0;
	bra.uni 	$L__BB1_20;
$L__BB1_19:
	mov.b16 	%rs2, 0;
	st.global.u8 	[%rd2], %rs2;
	mov.pred 	%p19, 0;
$L__BB1_20:
	setp.lt.s32 	%p14, %r77, 10000;
	and.pred  	%p15, %p19, %p14;
	@%p15 bra 	$L__BB1_3;
$L__BB1_21:
	ret;

}


// ===== COMPILED SASS (sm_100) =====

	.target	sm_100

	.elftype	@"ET_EXEC"


//--------------------- .note.nv.tkinfo           --------------------------
	.section	.note.nv.tkinfo,"",@"SHT_NOTE"
	.sectionflags	@"SHF_NOTE_NV_TKINFO"
	.tkinfo
        /*0018*/ 	.word	0x00000002
        /*0030*/ 	.string	""
        /*0030*/ 	.string	"ptxas"
        /*0030*/ 	.string	"Cuda compilation tools, release 13.0, V13.0.88"
        /*0030*/ 	.string	"Build cuda_13.0.r13.0/compiler.36424714_0"
        /*0030*/ 	.string	"-arch sm_100 -m 64 "



//--------------------- .note.nv.cuinfo           --------------------------
	.section	.note.nv.cuinfo,"",@"SHT_NOTE"
	.sectionflags	@"SHF_NOTE_NV_CUINFO"
        /*0018*/ 	.short	0x0002
        /*001a*/ 	.short	0x0064
        /*001c*/ 	.short	0x0082
	.zero		2


//--------------------- .nv.info                  --------------------------
	.section	.nv.info,"",@"SHT_CUDA_INFO"
	.align	4


	//----- nvinfo : EIATTR_REGCOUNT
	.align		4
        /*0000*/ 	.byte	0x04, 0x2f
        /*0002*/ 	.short	(.L_10 - .L_9)
	.align		4
.L_9:
        /*0004*/ 	.word	index@(_Z12setup_kernelP17curandStateXORWOWm)
        /*0008*/ 	.word	0x00000020


	//----- nvinfo : EIATTR_FRAME_SIZE
	.align		4
.L_10:
        /*000c*/ 	.byte	0x04, 0x11
        /*000e*/ 	.short	(.L_12 - .L_11)
	.align		4
.L_11:
        /*0010*/ 	.word	index@(_Z12setup_kernelP17curandStateXORWOWm)
        /*0014*/ 	.word	0x00000000


	//----- nvinfo : EIATTR_REGCOUNT
	.align		4
.L_12:
        /*0018*/ 	.byte	0x04, 0x2f
        /*001a*/ 	.short	(.L_14 - .L_13)
	.align		4
.L_13:
        /*001c*/ 	.word	index@(_Z6kerneliPbP17curandStateXORWOW)
        /*0020*/ 	.word	0x0000001a


	//----- nvinfo : EIATTR_FRAME_SIZE
	.align		4
.L_14:
        /*0024*/ 	.byte	0x04, 0x11
        /*0026*/ 	.short	(.L_16 - .L_15)
	.align		4
.L_15:
        /*0028*/ 	.word	index@($__internal_0_$__cuda_sm20_rem_s64)
        /*002c*/ 	.word	0x00000000


	//----- nvinfo : EIATTR_FRAME_SIZE
	.align		4
.L_16:
        /*0030*/ 	.byte	0x04, 0x11
        /*0032*/ 	.short	(.L_18 - .L_17)
	.align		4
.L_17:
        /*0034*/ 	.word	index@(_Z6kerneliPbP17curandStateXORWOW)
        /*0038*/ 	.word	0x00000000


	//----- nvinfo : EIATTR_MIN_STACK_SIZE
	.align		4
.L_18:
        /*003c*/ 	.byte	0x04, 0x12
        /*003e*/ 	.short	(.L_20 - .L_19)
	.align		4
.L_19:
        /*0040*/ 	.word	index@(_Z6kerneliPbP17curandStateXORWOW)
        /*0044*/ 	.word	0x00000000


	//----- nvinfo : EIATTR_MIN_STACK_SIZE
	.align		4
.L_20:
        /*0048*/ 	.byte	0x04, 0x12
        /*004a*/ 	.short	(.L_22 - .L_21)
	.align		4
.L_21:
        /*004c*/ 	.word	index@(_Z12setup_kernelP17curandStateXORWOWm)
        /*0050*/ 	.word	0x00000000
.L_22:


//--------------------- .nv.compat                --------------------------
	.section	.nv.compat,"",@"SHT_CUDA_COMPAT_INFO"
	.align	4
        /*0000*/ 	.byte	0x02, 0x09, 0x00, 0x00, 0x02, 0x02, 0x01, 0x00, 0x02, 0x05, 0x05, 0x00, 0x03, 0x07, 0x01, 0x01
        /*0010*/ 	.byte	0x02, 0x03, 0x00, 0x00, 0x02, 0x06, 0x01, 0x00, 0x04, 0x0b, 0x08, 0x00, 0x09, 0x00, 0x00, 0x00
        /*0020*/ 	.byte	0x00, 0x00, 0x00, 0x00


//--------------------- .nv.info._Z6kerneliPbP17curandStateXORWOW --------------------------
	.section	.nv.info._Z6kerneliPbP17curandStateXORWOW,"",@"SHT_CUDA_INFO"
	.sectionflags	@""
	.align	4


	//----- nvinfo : EIATTR_CUDA_API_VERSION
	.align		4
        /*0000*/ 	.byte	0x04, 0x37
        /*0002*/ 	.short	(.L_24 - .L_23)
.L_23:
        /*0004*/ 	.word	0x00000082


	//----- nvinfo : EIATTR_KPARAM_INFO
	.align		4
.L_24:
        /*0008*/ 	.byte	0x04, 0x17
        /*000a*/ 	.short	(.L_26 - .L_25)
.L_25:
        /*000c*/ 	.word	0x00000000
        /*0010*/ 	.short	0x0002
        /*0012*/ 	.short	0x0010
        /*0014*/ 	.byte	0x00, 0xf5, 0x21, 0x00


	//----- nvinfo : EIATTR_KPARAM_INFO
	.align		4
.L_26:
        /*0018*/ 	.byte	0x04, 0x17
        /*001a*/ 	.short	(.L_28 - .L_27)
.L_27:
        /*001c*/ 	.word	0x00000000
        /*0020*/ 	.short	0x0001
        /*0022*/ 	.short	0x0008
        /*0024*/ 	.byte	0x00, 0xf5, 0x21, 0x00


	//----- nvinfo : EIATTR_KPARAM_INFO
	.align		4
.L_28:
        /*0028*/ 	.byte	0x04, 0x17
        /*002a*/ 	.short	(.L_30 - .L_29)
.L_29:
        /*002c*/ 	.word	0x00000000
        /*0030*/ 	.short	0x0000
        /*0032*/ 	.short	0x0000
        /*0034*/ 	.byte	0x00, 0xf0, 0x11, 0x00


	//----- nvinfo : EIATTR_SPARSE_MMA_MASK
	.align		4
.L_30:
        /*0038*/ 	.byte	0x03, 0x50
        /*003a*/ 	.short	0x0000


	//----- nvinfo : EIATTR_MAXREG_COUNT
	.align		4
        /*003c*/ 	.byte	0x03, 0x1b
        /*003e*/ 	.short	0x00ff


	//----- nvinfo : EIATTR_MERCURY_ISA_VERSION
	.align		4
        /*0040*/ 	.byte	0x03, 0x5f
        /*0042*/ 	.short	0x0101


	//----- nvinfo : EIATTR_VRC_CTA_INIT_COUNT
	.align		4
        /*0044*/ 	.byte	0x02, 0x4a
	.zero		1
	.zero		1


	//----- nvinfo : EIATTR_EXIT_INSTR_OFFSETS
	.align		4
        /*0048*/ 	.byte	0x04, 0x1c
        /*004a*/ 	.short	(.L_32 - .L_31)


	//   ....[0]....
.L_31:
        /*004c*/ 	.word	0x00000070


	//   ....[1]....
        /*0050*/ 	.word	0x000009f0


	//   ....[2]....
        /*0054*/ 	.word	0x00000c60


	//----- nvinfo : EIATTR_CRS_STACK_SIZE
	.align		4
.L_32:
        /*0058*/ 	.byte	0x04, 0x1e
        /*005a*/ 	.short	(.L_34 - .L_33)
.L_33:
        /*005c*/ 	.word	0x00000000


	//----- nvinfo : EIATTR_CBANK_PARAM_SIZE
	.align		4
.L_34:
        /*0060*/ 	.byte	0x03, 0x19
        /*0062*/ 	.short	0x0018


	//----- nvinfo : EIATTR_PARAM_CBANK
	.align		4
        /*0064*/ 	.byte	0x04, 0x0a
        /*0066*/ 	.short	(.L_36 - .L_35)
	.align		4
.L_35:
        /*0068*/ 	.word	index@(.nv.constant0._Z6kerneliPbP17curandStateXORWOW)
        /*006c*/ 	.short	0x0380
        /*006e*/ 	.short	0x0018


	//----- nvinfo : EIATTR_SW_WAR
	.align		4
.L_36:
        /*0070*/ 	.byte	0x04, 0x36
        /*0072*/ 	.short	(.L_38 - .L_37)
.L_37:
        /*0074*/ 	.word	0x00000008
.L_38:


//--------------------- .nv.info._Z12setup_kernelP17curandStateXORWOWm --------------------------
	.section	.nv.info._Z12setup_kernelP17curandStateXORWOWm,"",@"SHT_CUDA_INFO"
	.sectionflags	@""
	.align	4


	//----- nvinfo : EIATTR_CUDA_API_VERSION
	.align		4
        /*0000*/ 	.byte	0x04, 0x37
        /*0002*/ 	.short	(.L_40 - .L_39)
.L_39:
        /*0004*/ 	.word	0x00000082


	//----- nvinfo : EIATTR_KPARAM_INFO
	.align		4
.L_40:
        /*0008*/ 	.byte	0x04, 0x17
        /*000a*/ 	.short	(.L_42 - .L_41)
.L_41:
        /*000c*/ 	.word	0x00000000
        /*0010*/ 	.short	0x0001
        /*0012*/ 	.short	0x0008
        /*0014*/ 	.byte	0x00, 0xf0, 0x21, 0x00


	//----- nvinfo : EIATTR_KPARAM_INFO
	.align		4
.L_42:
        /*0018*/ 	.byte	0x04, 0x17
        /*001a*/ 	.short	(.L_44 - .L_43)
.L_43:
        /*001c*/ 	.word	0x00000000
        /*0020*/ 	.short	0x0000
        /*0022*/ 	.short	0x0000
        /*0024*/ 	.byte	0x00, 0xf5, 0x21, 0x00


	//----- nvinfo : EIATTR_SPARSE_MMA_MASK
	.align		4
.L_44:
        /*0028*/ 	.byte	0x03, 0x50
        /*002a*/ 	.short	0x0000


	//----- nvinfo : EIATTR_MAXREG_COUNT
	.align		4
        /*002c*/ 	.byte	0x03, 0x1b
        /*002e*/ 	.short	0x00ff


	//----- nvinfo : EIATTR_MERCURY_ISA_VERSION
	.align		4
        /*0030*/ 	.byte	0x03, 0x5f
        /*0032*/ 	.short	0x0101


	//----- nvinfo : EIATTR_VRC_CTA_INIT_COUNT
	.align		4
        /*0034*/ 	.byte	0x02, 0x4a
	.zero		1
	.zero		1


	//----- nvinfo : EIATTR_EXIT_INSTR_OFFSETS
	.align		4
        /*0038*/ 	.byte	0x04, 0x1c
        /*003a*/ 	.short	(.L_46 - .L_45)


	//   ....[0]....
.L_45:
        /*003c*/ 	.word	0x00000ec0


	//----- nvinfo : EIATTR_CBANK_PARAM_SIZE
	.align		4
.L_46:
        /*0040*/ 	.byte	0x03, 0x19
        /*0042*/ 	.short	0x0010


	//----- nvinfo : EIATTR_PARAM_CBANK
	.align		4
        /*0044*/ 	.byte	0x04, 0x0a
        /*0046*/ 	.short	(.L_48 - .L_47)
	.align		4
.L_47:
        /*0048*/ 	.word	index@(.nv.constant0._Z12setup_kernelP17curandStateXORWOWm)
        /*004c*/ 	.short	0x0380
        /*004e*/ 	.short	0x0010


	//----- nvinfo : EIATTR_SW_WAR
	.align		4
.L_48:
        /*0050*/ 	.byte	0x04, 0x36
        /*0052*/ 	.short	(.L_50 - .L_49)
.L_49:
        /*0054*/ 	.word	0x00000008
.L_50:


//--------------------- .nv.callgraph             --------------------------
	.section	.nv.callgraph,"",@"SHT_CUDA_CALLGRAPH"
	.align	4
	.sectionentsize	8
	.align		4
        /*0000*/ 	.word	0x00000000
	.align		4
        /*0004*/ 	.word	0xffffffff
	.align		4
        /*0008*/ 	.word	0x00000000
	.align		4
        /*000c*/ 	.word	0xfffffffe
	.align		4
        /*0010*/ 	.word	0x00000000
	.align		4
        /*0014*/ 	.word	0xfffffffd
	.align		4
        /*0018*/ 	.word	0x00000000
	.align		4
        /*001c*/ 	.word	0xfffffffc


//--------------------- .nv.constant4             --------------------------
	.section	.nv.constant4,"a",@progbits
	.align	8
	.align		8
.nv.constant4:
        /*0000*/ 	.dword	precalc_xorwow_matrix
	.align		8
        /*0008*/ 	.dword	precalc_xorwow_offset_matrix
	.align		8
        /*0010*/ 	.dword	mrg32k3aM1
	.align		8
        /*0018*/ 	.dword	mrg32k3aM2
	.align		8
        /*0020*/ 	.dword	mrg32k3aM1SubSeq
	.align		8
        /*0028*/ 	.dword	mrg32k3aM2SubSeq
	.align		8
        /*0030*/ 	.dword	mrg32k3aM1Seq
	.align		8
        /*0038*/ 	.dword	mrg32k3aM2Seq


//--------------------- .nv.constant3             --------------------------
	.section	.nv.constant3,"a",@progbits
	.align	8
.nv.constant3:
	.type		__cr_lgamma_table,@object
	.size		__cr_lgamma_table,(.L_8 - __cr_lgamma_table)
__cr_lgamma_table:
        /*0000*/ 	.byte	0x00, 0x00, 0x00, 0x00, 0x00, 0x00, 0x00, 0x00, 0x00, 0x00, 0x00, 0x00, 0x00, 0x00, 0x00, 0x00
        /*0010*/ 	.byte	0xef, 0x39, 0xfa, 0xfe, 0x42, 0x2e, 0xe6, 0x3f, 0x02, 0x20, 0x2a, 0xfa, 0x0b, 0xab, 0xfc, 0x3f
        /*0020*/ 	.byte	0xf9, 0x2c, 0x92, 0x7c, 0xa7, 0x6c, 0x09, 0x40, 0xc9, 0x79, 0x44, 0x3c, 0x64, 0x26, 0x13, 0x40
        /*0030*/ 	.byte	0xca, 0x01, 0xcf, 0x3a, 0x27, 0x51, 0x1a, 0x40, 0x30, 0xcc, 0x2d, 0xf3, 0xe1, 0x0c, 0x21, 0x40
        /*0040*/ 	.byte	0x0d, 0xb7, 0xfc, 0x82, 0x8e, 0x35, 0x25, 0x40
.L_8:


//--------------------- .text._Z6kerneliPbP17curandStateXORWOW --------------------------
	.section	.text._Z6kerneliPbP17curandStateXORWOW,"ax",@progbits
	.align	128
        .global         _Z6kerneliPbP17curandStateXORWOW
        .type           _Z6kerneliPbP17curandStateXORWOW,@function
        .size           _Z6kerneliPbP17curandStateXORWOW,(.L_x_20 - _Z6kerneliPbP17curandStateXORWOW)
        .other          _Z6kerneliPbP17curandStateXORWOW,@"STO_CUDA_ENTRY STV_DEFAULT"
_Z6kerneliPbP17curandStateXORWOW:
.text._Z6kerneliPbP17curandStateXORWOW:
[----:B------:R-:W-:Y:S08]  /*0000*/  LDC R1, c[0x0][0x37c] ;  /* 0x0000df00ff017b82 */ /* 0x000ff00000000800 */
[----:B------:R-:W0:Y:S01]  /*0010*/  LDC.64 R2, c[0x0][0x388] ;  /* 0x0000e200ff027b82 */ /* 0x000e220000000a00 */
[----:B------:R-:W0:Y:S02]  /*0020*/  LDCU.64 UR6, c[0x0][0x358] ;  /* 0x00006b00ff0677ac */ /* 0x000e240008000a00 */
[----:B0-----:R-:W2:Y:S01]  /*0030*/  LDG.E.U8 R4, desc[UR6][R2.64] ;  /* 0x0000000602047981 */ /* 0x001ea2000c1e1100 */
[----:B------:R-:W0:Y:S02]  /*0040*/  S2R R0, SR_CTAID.X ;  /* 0x0000000000007919 */ /* 0x000e240000002500 */
[----:B0-----:R-:W-:-:S04]  /*0050*/  ISETP.GT.U32.AND P0, PT, R0, 0x270f, PT ;  /* 0x0000270f0000780c */ /* 0x001fc80003f04070 */
[----:B--2---:R-:W-:-:S13]  /*0060*/  ISETP.EQ.OR P0, PT, R4, RZ, P0 ;  /* 0x000000ff0400720c */ /* 0x004fda0000702670 */
[----:B------:R-:W-:Y:S05]  /*0070*/  @P0 EXIT ;  /* 0x000000000000094d */ /* 0x000fea0003800000 */
[----:B------:R-:W0:Y:S02]  /*0080*/  LDCU UR5, c[0x0][0x380] ;  /* 0x00007000ff0577ac */ /* 0x000e240008000800 */
[----:B0-----:R-:W-:-:S09]  /*0090*/  UISETP.GE.AND UP0, UPT, UR5, 0x2, UPT ;  /* 0x000000020500788c */ /* 0x001fd2000bf06270 */
[----:B------:R-:W-:Y:S05]  /*00a0*/  BRA.U !UP0, `(.L_x_0) ;  /* 0x0000000908547547 */ /* 0x000fea000b800000 */
[----:B------:R-:W-:Y:S02]  /*00b0*/  UIADD3 UR4, UPT, UPT, UR5, -0x2, URZ ;  /* 0xfffffffe05047890 */ /* 0x000fe4000fffe0ff */
[----:B------:R-:W-:Y:S02]  /*00c0*/  UIADD3 UR8, UPT, UPT, UR5, -0x1, URZ ;  /* 0xffffffff05087890 */ /* 0x000fe4000fffe0ff */
[----:B------:R-:W-:Y:S02]  /*00d0*/  USHF.R.S32.HI UR5, URZ, 0x1f, UR5 ;  /* 0x0000001fff057899 */ /* 0x000fe40008011405 */
[----:B------:R-:W-:Y:S01]  /*00e0*/  I2FP.F32.S32 R6, UR4 ;  /* 0x0000000400067c45 */ /* 0x000fe20008201400 */
[----:B------:R-:W-:-:S12]  /*00f0*/  USHF.R.S32.HI UR10, URZ, 0x1f, UR8 ;  /* 0x0000001fff0a7899 */ /* 0x000fd80008011408 */
.L_x_10:
[----:B0-----:R-:W0:Y:S01]  /*0100*/  LDC.64 R4, c[0x0][0x390] ;  /* 0x0000e400ff047b82 */ /* 0x001e220000000a00 */
[----:B------:R-:W-:-:S05]  /*0110*/  LOP3.LUT R3, R0, 0xfff, RZ, 0xc0, !PT ;  /* 0x00000fff00037812 */ /* 0x000fca00078ec0ff */
[----:B0-----:R-:W-:-:S05]  /*0120*/  IMAD.WIDE.U32 R4, R3, 0x30, R4 ;  /* 0x0000003003047825 */ /* 0x001fca00078e0004 */
[----:B------:R-:W2:Y:S04]  /*0130*/  LDG.E.64 R10, desc[UR6][R4.64] ;  /* 0x00000006040a7981 */ /* 0x000ea8000c1e1b00 */
[----:B------:R-:W3:Y:S04]  /*0140*/  LDG.E.64 R8, desc[UR6][R4.64+0x10] ;  /* 0x0000100604087981 */ /* 0x000ee8000c1e1b00 */
[----:B------:R-:W4:Y:S01]  /*0150*/  LDG.E.64 R2, desc[UR6][R4.64+0x8] ;  /* 0x0000080604027981 */ /* 0x000f22000c1e1b00 */
[----:B------:R-:W0:Y:S01]  /*0160*/  LDCU UR9, c[0x0][0x380] ;  /* 0x00007000ff0977ac */ /* 0x000e220008000800 */
[----:B--2---:R-:W-:Y:S01]  /*0170*/  SHF.R.U32.HI R12, RZ, 0x2, R11 ;  /* 0x00000002ff0c7819 */ /* 0x004fe2000001160b */
[----:B------:R-:W-:-:S03]  /*0180*/  VIADD R10, R10, 0x587c5 ;  /* 0x000587c50a0a7836 */ /* 0x000fc60000000000 */
[----:B------:R-:W-:Y:S01]  /*0190*/  LOP3.LUT R12, R12, R11, RZ, 0x3c, !PT ;  /* 0x0000000b0c0c7212 */ /* 0x000fe200078e3cff */
[----:B---3--:R-:W-:Y:S02]  /*01a0*/  IMAD.SHL.U32 R14, R9, 0x10, RZ ;  /* 0x00000010090e7824 */ /* 0x008fe400078e00ff */
[----:B------:R-:W-:Y:S01]  /*01b0*/  IMAD.MOV.U32 R13, RZ, RZ, R8 ;  /* 0x000000ffff0d7224 */ /* 0x000fe200078e0008 */
[----:B----4-:R-:W-:Y:S01]  /*01c0*/  MOV R11, R2 ;  /* 0x00000002000b7202 */ /* 0x010fe20000000f00 */
[----:B------:R-:W-:-:S04]  /*01d0*/  IMAD.SHL.U32 R7, R12, 0x2, RZ ;  /* 0x000000020c077824 */ /* 0x000fc800078e00ff */
[----:B------:R1:W-:Y:S01]  /*01e0*/  STG.E.64 desc[UR6][R4.64], R10 ;  /* 0x0000000a04007986 */ /* 0x0003e2000c101b06 */
[----:B------:R-:W-:Y:S01]  /*01f0*/  LOP3.LUT R7, R9, R14, R7, 0x96, !PT ;  /* 0x0000000e09077212 */ /* 0x000fe200078e9607 */
[----:B------:R-:W-:-:S03]  /*0200*/  IMAD.MOV.U32 R14, RZ, RZ, R9 ;  /* 0x000000ffff0e7224 */ /* 0x000fc600078e0009 */
[----:B------:R-:W-:Y:S01]  /*0210*/  LOP3.LUT R15, R7, R12, RZ, 0x3c, !PT ;  /* 0x0000000c070f7212 */ /* 0x000fe200078e3cff */
[----:B------:R-:W-:-:S03]  /*0220*/  IMAD.MOV.U32 R12, RZ, RZ, 0x2f800000 ;  /* 0x2f800000ff0c7424 */ /* 0x000fc600078e00ff */
[----:B------:R-:W-:Y:S01]  /*0230*/  IADD3 R7, PT, PT, R15, R10, RZ ;  /* 0x0000000a0f077210 */ /* 0x000fe20007ffe0ff */
[----:B------:R1:W-:Y:S03]  /*0240*/  STG.E.64 desc[UR6][R4.64+0x10], R14 ;  /* 0x0000100e04007986 */ /* 0x0003e6000c101b06 */
[----:B------:R-:W-:-:S05]  /*0250*/  I2FP.F32.U32 R7, R7 ;  /* 0x0000000700077245 */ /* 0x000fca0000201000 */
[----:B------:R-:W-:Y:S01]  /*0260*/  FFMA R7, R7, R12, 1.1641532182693481445e-10 ;  /* 0x2f00000007077423 */ /* 0x000fe2000000000c */
[----:B------:R-:W-:-:S03]  /*0270*/  IMAD.MOV.U32 R12, RZ, RZ, R3 ;  /* 0x000000ffff0c7224 */ /* 0x000fc600078e0003 */
[----:B------:R-:W-:Y:S02]  /*0280*/  FFMA R7, R6, R7, 1 ;  /* 0x3f80000006077423 */ /* 0x000fe40000000007 */
[----:B------:R1:W-:Y:S02]  /*0290*/  STG.E.64 desc[UR6][R4.64+0x8], R12 ;  /* 0x0000080c04007986 */ /* 0x0003e4000c101b06 */
[----:B------:R-:W2:Y:S02]  /*02a0*/  F2I.TRUNC.NTZ R16, R7 ;  /* 0x0000000700107305 */ /* 0x000ea4000020f100 */
[----:B--2---:R-:W-:-:S04]  /*02b0*/  SHF.R.S32.HI R17, RZ, 0x1f, R16 ;  /* 0x0000001fff117819 */ /* 0x004fc80000011410 */
[----:B------:R-:W-:-:S04]  /*02c0*/  LOP3.LUT R2, R17, UR5, RZ, 0xfc, !PT ;  /* 0x0000000511027c12 */ /* 0x000fc8000f8efcff */
[----:B------:R-:W-:-:S13]  /*02d0*/  ISETP.NE.U32.AND P0, PT, R2, RZ, PT ;  /* 0x000000ff0200720c */ /* 0x000fda0003f05070 */
[----:B01----:R-:W-:Y:S05]  /*02e0*/  @P0 BRA `(.L_x_1) ;  /* 0x0000000000500947 */ /* 0x003fea0003800000 */
[----:B------:R-:W0:Y:S01]  /*02f0*/  LDCU UR4, c[0x0][0x380] ;  /* 0x00007000ff0477ac */ /* 0x000e220008000800 */
[----:B------:R-:W-:Y:S01]  /*0300*/  IMAD.MOV.U32 R17, RZ, RZ, RZ ;  /* 0x000000ffff117224 */ /* 0x000fe200078e00ff */
[----:B0-----:R-:W0:Y:S01]  /*0310*/  I2F.U32.RP R4, UR4 ;  /* 0x0000000400047d06 */ /* 0x001e220008209000 */
[----:B------:R-:W-:-:S07]  /*0320*/  ISETP.NE.U32.AND P1, PT, RZ, UR4, PT ;  /* 0x00000004ff007c0c */ /* 0x000fce000bf25070 */
[----:B0-----:R-:W0:Y:S02]  /*0330*/  MUFU.RCP R4, R4 ;  /* 0x0000000400047308 */ /* 0x001e240000001000 */
[----:B0-----:R-:W-:-:S06]  /*0340*/  VIADD R2, R4, 0xffffffe ;  /* 0x0ffffffe04027836 */ /* 0x001fcc0000000000 */
[----:B------:R0:W1:Y:S02]  /*0350*/  F2I.FTZ.U32.TRUNC.NTZ R3, R2 ;  /* 0x0000000200037305 */ /* 0x000064000021f000 */
[----:B0-----:R-:W-:Y:S01]  /*0360*/  IMAD.MOV.U32 R2, RZ, RZ, RZ ;  /* 0x000000ffff027224 */ /* 0x001fe200078e00ff */
[----:B-1----:R-:W-:-:S05]  /*0370*/  IADD3 R5, PT, PT, RZ, -R3, RZ ;  /* 0x80000003ff057210 */ /* 0x002fca0007ffe0ff */
[----:B------:R-:W-:-:S04]  /*0380*/  IMAD R5, R5, UR4, RZ ;  /* 0x0000000405057c24 */ /* 0x000fc8000f8e02ff */
[----:B------:R-:W-:-:S06]  /*0390*/  IMAD.HI.U32 R3, R3, R5, R2 ;  /* 0x0000000503037227 */ /* 0x000fcc00078e0002 */
[----:B------:R-:W-:-:S04]  /*03a0*/  IMAD.HI.U32 R3, R3, R16, RZ ;  /* 0x0000001003037227 */ /* 0x000fc800078e00ff */
[----:B------:R-:W-:-:S04]  /*03b0*/  IMAD.MOV R3, RZ, RZ, -R3 ;  /* 0x000000ffff037224 */ /* 0x000fc800078e0a03 */
[----:B------:R-:W-:-:S05]  /*03c0*/  IMAD R16, R3, UR4, R16 ;  /* 0x0000000403107c24 */ /* 0x000fca000f8e0210 */
[----:B------:R-:W-:-:S13]  /*03d0*/  ISETP.GE.U32.AND P0, PT, R16, UR4, PT ;  /* 0x0000000410007c0c */ /* 0x000fda000bf06070 */
[----:B------:R-:W-:-:S04]  /*03e0*/  @P0 IADD3 R16, PT, PT, R16, -UR4, RZ ;  /* 0x8000000410100c10 */ /* 0x000fc8000fffe0ff */
[----:B------:R-:W-:-:S13]  /*03f0*/  ISETP.GE.U32.AND P0, PT, R16, UR4, PT ;  /* 0x0000000410007c0c */ /* 0x000fda000bf06070 */
[----:B------:R-:W-:Y:S01]  /*0400*/  @P0 VIADD R16, R16, -UR4 ;  /* 0x8000000410100c36 */ /* 0x000fe20008000000 */
[----:B------:R-:W-:Y:S01]  /*0410*/  @!P1 LOP3.LUT R16, RZ, UR4, RZ, 0x33, !PT ;  /* 0x00000004ff109c12 */ /* 0x000fe2000f8e33ff */
[----:B------:R-:W-:Y:S06]  /*0420*/  BRA `(.L_x_2) ;  /* 0x00000000000c7947 */ /* 0x000fec0003800000 */
.L_x_1:
[----:B------:R-:W-:Y:S02]  /*0430*/  MOV R12, UR5 ;  /* 0x00000005000c7c02 */ /* 0x000fe40008000f00 */
[----:B------:R-:W-:-:S07]  /*0440*/  MOV R10, 0x460 ;  /* 0x00000460000a7802 */ /* 0x000fce0000000f00 */
[----:B------:R-:W-:Y:S05]  /*0450*/  CALL.REL.NOINC `($__internal_0_$__cuda_sm20_rem_s64) ;  /* 0x0000000800047944 */ /* 0x000fea0003c00000 */
.L_x_2:
[----:B------:R-:W0:Y:S01]  /*0460*/  LDC R7, c[0x0][0x380] ;  /* 0x0000e000ff077b82 */ /* 0x000e220000000800 */
[----:B------:R-:W-:Y:S01]  /*0470*/  IMAD.MOV.U32 R11, RZ, RZ, 0x1 ;  /* 0x00000001ff0b7424 */ /* 0x000fe200078e00ff */
[----:B------:R-:W-:Y:S01]  /*0480*/  UMOV UR11, 0x1 ;  /* 0x00000001000b7882 */ /* 0x000fe20000000000 */
[----:B------:R-:W-:Y:S01]  /*0490*/  IMAD.MOV.U32 R13, RZ, RZ, RZ ;  /* 0x000000ffff0d7224 */ /* 0x000fe200078e00ff */
[----:B------:R-:W-:-:S06]  /*04a0*/  UMOV UR4, URZ ;  /* 0x000000ff00047c82 */ /* 0x000fcc0008000000 */
.L_x_7:
[----:B------:R-:W-:-:S04]  /*04b0*/  LOP3.LUT R2, R17, UR5, RZ, 0xfc, !PT ;  /* 0x0000000511027c12 */ /* 0x000fc8000f8efcff */
[----:B------:R-:W-:-:S13]  /*04c0*/  ISETP.NE.U32.AND P0, PT, R2, RZ, PT ;  /* 0x000000ff0200720c */ /* 0x000fda0003f05070 */
[----:B------:R-:W-:Y:S05]  /*04d0*/  @P0 BRA `(.L_x_3) ;  /* 0x00000000004c0947 */ /* 0x000fea0003800000 */
[----:B0-----:R-:W0:Y:S01]  /*04e0*/  I2F.U32.RP R5, R7 ;  /* 0x0000000700057306 */ /* 0x001e220000209000 */
[----:B------:R-:W-:-:S07]  /*04f0*/  ISETP.NE.U32.AND P1, PT, R7, RZ, PT ;  /* 0x000000ff0700720c */ /* 0x000fce0003f25070 */
[----:B0-----:R-:W0:Y:S02]  /*0500*/  MUFU.RCP R5, R5 ;  /* 0x0000000500057308 */ /* 0x001e240000001000 */
[----:B0-----:R-:W-:Y:S01]  /*0510*/  IADD3 R3, PT, PT, R5, 0xffffffe, RZ ;  /* 0x0ffffffe05037810 */ /* 0x001fe20007ffe0ff */
[----:B------:R-:W-:-:S05]  /*0520*/  HFMA2 R5, -RZ, RZ, 0, 0 ;  /* 0x00000000ff057431 */ /* 0x000fca00000001ff */
[----:B------:R-:W0:Y:S02]  /*0530*/  F2I.FTZ.U32.TRUNC.NTZ R3, R3 ;  /* 0x0000000300037305 */ /* 0x000e24000021f000 */
[----:B0-----:R-:W-:-:S04]  /*0540*/  IMAD.MOV R2, RZ, RZ, -R3 ;  /* 0x000000ffff027224 */ /* 0x001fc800078e0a03 */
[----:B------:R-:W-:Y:S02]  /*0550*/  IMAD R9, R2, R7, RZ ;  /* 0x0000000702097224 */ /* 0x000fe400078e02ff */
[----:B------:R-:W-:-:S04]  /*0560*/  IMAD.MOV.U32 R2, RZ, RZ, RZ ;  /* 0x000000ffff027224 */ /* 0x000fc800078e00ff */
[----:B------:R-:W-:-:S06]  /*0570*/  IMAD.HI.U32 R9, R3, R9, R2 ;  /* 0x0000000903097227 */ /* 0x000fcc00078e0002 */
[----:B------:R-:W-:-:S05]  /*0580*/  IMAD.HI.U32 R2, R9, R16, RZ ;  /* 0x0000001009027227 */ /* 0x000fca00078e00ff */
[----:B------:R-:W-:-:S05]  /*0590*/  IADD3 R2, PT, PT, -R2, RZ, RZ ;  /* 0x000000ff02027210 */ /* 0x000fca0007ffe1ff */
[----:B------:R-:W-:-:S05]  /*05a0*/  IMAD R4, R7, R2, R16 ;  /* 0x0000000207047224 */ /* 0x000fca00078e0210 */
[----:B------:R-:W-:-:S13]  /*05b0*/  ISETP.GE.U32.AND P0, PT, R4, R7, PT ;  /* 0x000000070400720c */ /* 0x000fda0003f06070 */
[----:B------:R-:W-:-:S05]  /*05c0*/  @P0 IMAD.IADD R4, R4, 0x1, -R7 ;  /* 0x0000000104040824 */ /* 0x000fca00078e0a07 */
[----:B------:R-:W-:-:S13]  /*05d0*/  ISETP.GE.U32.AND P0, PT, R4, R7, PT ;  /* 0x000000070400720c */ /* 0x000fda0003f06070 */
[----:B------:R-:W-:Y:S01]  /*05e0*/  @P0 IMAD.IADD R4, R4, 0x1, -R7 ;  /* 0x0000000104040824 */ /* 0x000fe200078e0a07 */
[----:B------:R-:W-:Y:S01]  /*05f0*/  @!P1 LOP3.LUT R4, RZ, R7, RZ, 0x33, !PT ;  /* 0x00000007ff049212 */ /* 0x000fe200078e33ff */
[----:B------:R-:W-:Y:S06]  /*0600*/  BRA `(.L_x_4) ;  /* 0x0000000000147947 */ /* 0x000fec0003800000 */
.L_x_3:
[----:B------:R-:W-:Y:S01]  /*0610*/  IMAD.U32 R12, RZ, RZ, UR5 ;  /* 0x00000005ff0c7e24 */ /* 0x000fe2000f8e00ff */
[----:B------:R-:W-:-:S07]  /*0620*/  MOV R10, 0x640 ;  /* 0x00000640000a7802 */ /* 0x000fce0000000f00 */
[----:B0-----:R-:W-:Y:S05]  /*0630*/  CALL.REL.NOINC `($__internal_0_$__cuda_sm20_rem_s64) ;  /* 0x00000004008c7944 */ /* 0x001fea0003c00000 */
[----:B------:R-:W-:Y:S01]  /*0640*/  IMAD.MOV.U32 R4, RZ, RZ, R16 ;  /* 0x000000ffff047224 */ /* 0x000fe200078e0010 */
[----:B------:R-:W-:-:S07]  /*0650*/  MOV R5, R17 ;  /* 0x0000001100057202 */ /* 0x000fce0000000f00 */
.L_x_4:
[----:B------:R-:W-:-:S04]  /*0660*/  ULOP3.LUT UP0, URZ, UR11, UR8, URZ, 0xc0, !UPT ;  /* 0x000000080bff7292 */ /* 0x000fc8000f80c0ff */
[----:B------:R-:W-:-:S09]  /*0670*/  ULOP3.LUT UP0, URZ, UR4, UR10, URZ, 0xc0, UP0 ;  /* 0x0000000a04ff7292 */ /* 0x000fd2000800c0ff */
[----:B------:R-:W-:Y:S05]  /*0680*/  BRA.U !UP0, `(.L_x_5) ;  /* 0x0000000108807547 */ /* 0x000fea000b800000 */
[-C--:B------:R-:W-:Y:S02]  /*0690*/  IMAD R2, R5, R11.reuse, RZ ;  /* 0x0000000b05027224 */ /* 0x080fe400078e02ff */
[----:B------:R-:W-:-:S04]  /*06a0*/  IMAD.WIDE.U32 R16, R4, R11, RZ ;  /* 0x0000000b04107225 */ /* 0x000fc800078e00ff */
[----:B------:R-:W-:-:S04]  /*06b0*/  IMAD R13, R4, R13, R2 ;  /* 0x0000000d040d7224 */ /* 0x000fc800078e0202 */
[----:B------:R-:W-:-:S05]  /*06c0*/  IMAD.IADD R13, R17, 0x1, R13 ;  /* 0x00000001110d7824 */ /* 0x000fca00078e020d */
[----:B------:R-:W-:-:S04]  /*06d0*/  LOP3.LUT R2, R13, UR5, RZ, 0xfc, !PT ;  /* 0x000000050d027c12 */ /* 0x000fc8000f8efcff */
[----:B------:R-:W-:-:S13]  /*06e0*/  ISETP.NE.U32.AND P0, PT, R2, RZ, PT ;  /* 0x000000ff0200720c */ /* 0x000fda0003f05070 */
[----:B------:R-:W-:Y:S05]  /*06f0*/  @P0 BRA `(.L_x_6) ;  /* 0x00000000004c0947 */ /* 0x000fea0003800000 */
[----:B------:R-:W0:Y:S01]  /*0700*/  I2F.U32.RP R8, R7 ;  /* 0x0000000700087306 */ /* 0x000e220000209000 */
[----:B------:R-:W-:Y:S01]  /*0710*/  ISETP.NE.U32.AND P1, PT, R7, RZ, PT ;  /* 0x000000ff0700720c */ /* 0x000fe20003f25070 */
[----:B------:R-:W-:-:S06]  /*0720*/  IMAD.MOV.U32 R13, RZ, RZ, RZ ;  /* 0x000000ffff0d7224 */ /* 0x000fcc00078e00ff */
[----:B0-----:R-:W0:Y:S02]  /*0730*/  MUFU.RCP R8, R8 ;  /* 0x0000000800087308 */ /* 0x001e240000001000 */
[----:B0-----:R-:W-:-:S06]  /*0740*/  VIADD R3, R8, 0xffffffe ;  /* 0x0ffffffe08037836 */ /* 0x001fcc0000000000 */
[----:B------:R-:W0:Y:S02]  /*0750*/  F2I.FTZ.U32.TRUNC.NTZ R3, R3 ;  /* 0x0000000300037305 */ /* 0x000e24000021f000 */
[----:B0-----:R-:W-:-:S05]  /*0760*/  IADD3 R2, PT, PT, RZ, -R3, RZ ;  /* 0x80000003ff027210 */ /* 0x001fca0007ffe0ff */
[----:B------:R-:W-:Y:S02]  /*0770*/  IMAD R9, R2, R7, RZ ;  /* 0x0000000702097224 */ /* 0x000fe400078e02ff */
[----:B------:R-:W-:-:S04]  /*0780*/  IMAD.MOV.U32 R2, RZ, RZ, RZ ;  /* 0x000000ffff027224 */ /* 0x000fc800078e00ff */
[----:B------:R-:W-:-:S06]  /*0790*/  IMAD.HI.U32 R9, R3, R9, R2 ;  /* 0x0000000903097227 */ /* 0x000fcc00078e0002 */
[----:B------:R-:W-:-:S04]  /*07a0*/  IMAD.HI.U32 R2, R9, R16, RZ ;  /* 0x0000001009027227 */ /* 0x000fc800078e00ff */
[----:B------:R-:W-:-:S04]  /*07b0*/  IMAD.MOV R2, RZ, RZ, -R2 ;  /* 0x000000ffff027224 */ /* 0x000fc800078e0a02 */
[----:B------:R-:W-:-:S05]  /*07c0*/  IMAD R11, R7, R2, R16 ;  /* 0x00000002070b7224 */ /* 0x000fca00078e0210 */
[----:B------:R-:W-:-:S13]  /*07d0*/  ISETP.GE.U32.AND P0, PT, R11, R7, PT ;  /* 0x000000070b00720c */ /* 0x000fda0003f06070 */
[----:B------:R-:W-:-:S04]  /*07e0*/  @P0 IADD3 R11, PT, PT, R11, -R7, RZ ;  /* 0x800000070b0b0210 */ /* 0x000fc80007ffe0ff */
[----:B------:R-:W-:-:S13]  /*07f0*/  ISETP.GE.U32.AND P0, PT, R11, R7, PT ;  /* 0x000000070b00720c */ /* 0x000fda0003f06070 */
[----:B------:R-:W-:Y:S01]  /*0800*/  @P0 IMAD.IADD R11, R11, 0x1, -R7 ;  /* 0x000000010b0b0824 */ /* 0x000fe200078e0a07 */
[----:B------:R-:W-:Y:S01]  /*0810*/  @!P1 LOP3.LUT R11, RZ, R7, RZ, 0x33, !PT ;  /* 0x00000007ff0b9212 */ /* 0x000fe200078e33ff */
[----:B------:R-:W-:Y:S06]  /*0820*/  BRA `(.L_x_5) ;  /* 0x0000000000187947 */ /* 0x000fec0003800000 */
.L_x_6:
[----:B------:R-:W-:Y:S01]  /*0830*/  MOV R17, R13 ;  /* 0x0000000d00117202 */ /* 0x000fe20000000f00 */
[----:B------:R-:W-:Y:S01]  /*0840*/  IMAD.U32 R12, RZ, RZ, UR5 ;  /* 0x00000005ff0c7e24 */ /* 0x000fe2000f8e00ff */
[----:B------:R-:W-:-:S07]  /*0850*/  MOV R10, 0x870 ;  /* 0x00000870000a7802 */ /* 0x000fce0000000f00 */
[----:B------:R-:W-:Y:S05]  /*0860*/  CALL.REL.NOINC `($__internal_0_$__cuda_sm20_rem_s64) ;  /* 0x0000000400007944 */ /* 0x000fea0003c00000 */
[----:B------:R-:W-:Y:S01]  /*0870*/  IMAD.MOV.U32 R11, RZ, RZ, R16 ;  /* 0x000000ffff0b7224 */ /* 0x000fe200078e0010 */
[----:B------:R-:W-:-:S07]  /*0880*/  MOV R13, R17 ;  /* 0x00000011000d7202 */ /* 0x000fce0000000f00 */
.L_x_5:
[----:B------:R-:W-:Y:S01]  /*0890*/  USHF.L.U64.HI UR4, UR11, 0x1, UR4 ;  /* 0x000000010b047899 */ /* 0x000fe20008010204 */
[-C--:B------:R-:W-:Y:S01]  /*08a0*/  IMAD R3, R5, R4.reuse, RZ ;  /* 0x0000000405037224 */ /* 0x080fe200078e02ff */
[----:B------:R-:W-:Y:S01]  /*08b0*/  USHF.L.U32 UR11, UR11, 0x1, URZ ;  /* 0x000000010b0b7899 */ /* 0x000fe200080006ff */
[----:B------:R-:W-:-:S03]  /*08c0*/  IMAD.WIDE.U32 R16, R4, R4, RZ ;  /* 0x0000000404107225 */ /* 0x000fc600078e00ff */
[----:B------:R-:W-:Y:S01]  /*08d0*/  UISETP.GT.U32.AND UP0, UPT, UR11, UR8, UPT ;  /* 0x000000080b00728c */ /* 0x000fe2000bf04070 */
[----:B------:R-:W-:-:S03]  /*08e0*/  IMAD R3, R4, R5, R3 ;  /* 0x0000000504037224 */ /* 0x000fc600078e0203 */
[----:B------:R-:W-:Y:S01]  /*08f0*/  UISETP.GT.AND.EX UP0, UPT, UR4, UR10, UPT, UP0 ;  /* 0x0000000a0400728c */ /* 0x000fe2000bf04300 */
[----:B------:R-:W-:-:S08]  /*0900*/  IMAD.IADD R17, R17, 0x1, R3 ;  /* 0x0000000111117824 */ /* 0x000fd000078e0203 */
[----:B------:R-:W-:Y:S05]  /*0910*/  BRA.U !UP0, `(.L_x_7) ;  /* 0xfffffff908e47547 */ /* 0x000fea000b83ffff */
[----:B------:R-:W-:-:S04]  /*0920*/  ISETP.NE.U32.AND P0, PT, R11, 0x1, PT ;  /* 0x000000010b00780c */ /* 0x000fc80003f05070 */
[----:B------:R-:W-:-:S13]  /*0930*/  ISETP.NE.AND.EX P0, PT, R13, RZ, PT, P0 ;  /* 0x000000ff0d00720c */ /* 0x000fda0003f05300 */
[----:B------:R-:W-:Y:S05]  /*0940*/  @P0 BRA `(.L_x_8) ;  /* 0x0000000000140947 */ /* 0x000fea0003800000 */
[----:B------:R-:W0:Y:S02]  /*0950*/  LDC.64 R2, c[0x0][0x388] ;  /* 0x0000e200ff027b82 */ /* 0x000e240000000a00 */
[----:B0-----:R-:W2:Y:S01]  /*0960*/  LDG.E.U8 R2, desc[UR6][R2.64] ;  /* 0x0000000602027981 */ /* 0x001ea2000c1e1100 */
[----:B------:R-:W-:Y:S01]  /*0970*/  VIADD R0, R0, 0x1000 ;  /* 0x0000100000007836 */ /* 0x000fe20000000000 */
[----:B--2---:R-:W-:Y:S01]  /*0980*/  ISETP.NE.AND P0, PT, R2, RZ, PT ;  /* 0x000000ff0200720c */ /* 0x004fe20003f05270 */
[----:B------:R-:W-:-:S12]  /*0990*/  BRA `(.L_x_9) ;  /* 0x00000000000c7947 */ /* 0x000fd80003800000 */
.L_x_8:
[----:B------:R-:W0:Y:S01]  /*09a0*/  LDC.64 R2, c[0x0][0x388] ;  /* 0x0000e200ff027b82 */ /* 0x000e220000000a00 */
[----:B------:R-:W-:Y:S01]  /*09b0*/  PLOP3.LUT P0, PT, PT, PT, PT, 0x8, 0x80 ;  /* 0x000000000080781c */ /* 0x000fe20003f0e170 */
[----:B0-----:R0:W-:-:S12]  /*09c0*/  STG.E.U8 desc[UR6][R2.64], RZ ;  /* 0x000000ff02007986 */ /* 0x0011d8000c101106 */
.L_x_9:
[----:B------:R-:W-:-:S13]  /*09d0*/  ISETP.LT.AND P1, PT, R0, 0x2710, PT ;  /* 0x000027100000780c */ /* 0x000fda0003f21270 */
[----:B------:R-:W-:Y:S05]  /*09e0*/  @P0 BRA P1, `(.L_x_10) ;  /* 0xfffffff400c40947 */ /* 0x000fea000083ffff */
[----:B------:R-:W-:Y:S05]  /*09f0*/  EXIT ;  /* 0x000000000000794d */ /* 0x000fea0003800000 */
.L_x_0:
[----:B------:R-:W0:Y:S01]  /*0a00*/  LDC.64 R4, c[0x0][0x390] ;  /* 0x0000e400ff047b82 */ /* 0x000e220000000a00 */
[----:B------:R-:W-:-:S05]  /*0a10*/  LOP3.LUT R7, R0, 0xfff, RZ, 0xc0, !PT ;  /* 0x00000fff00077812 */ /* 0x000fca00078ec0ff */
[----:B0-----:R-:W-:-:S05]  /*0a20*/  IMAD.WIDE.U32 R4, R7, 0x30, R4 ;  /* 0x0000003007047825 */ /* 0x001fca00078e0004 */
[----:B------:R-:W2:Y:S04]  /*0a30*/  LDG.E.64 R12, desc[UR6][R4.64+0x8] ;  /* 0x00000806040c7981 */ /* 0x000ea8000c1e1b00 */
[----:B------:R-:W3:Y:S04]  /*0a40*/  LDG.E.64 R20, desc[UR6][R4.64+0x10] ;  /* 0x0000100604147981 */ /* 0x000ee8000c1e1b00 */
[----:B------:R-:W4:Y:S04]  /*0a50*/  LDG.E.64 R18, desc[UR6][R4.64] ;  /* 0x0000000604127981 */ /* 0x000f28000c1e1b00 */
[----:B------:R0:W5:Y:S04]  /*0a60*/  LDG.E R17, desc[UR6][R4.64+0x20] ;  /* 0x0000200604117981 */ /* 0x000168000c1e1900 */
[----:B------:R0:W5:Y:S04]  /*0a70*/  LDG.E.64 R8, desc[UR6][R4.64+0x28] ;  /* 0x0000280604087981 */ /* 0x000168000c1e1b00 */
[----:B------:R0:W5:Y:S01]  /*0a80*/  LDG.E.64 R10, desc[UR6][R4.64+0x18] ;  /* 0x00001806040a7981 */ /* 0x000162000c1e1b00 */
[----:B--2---:R-:W-:Y:S01]  /*0a90*/  IMAD.MOV.U32 R15, RZ, RZ, R12 ;  /* 0x000000ffff0f7224 */ /* 0x004fe200078e000c */
[----:B------:R-:W-:Y:S01]  /*0aa0*/  MOV R6, R13 ;  /* 0x0000000d00067202 */ /* 0x000fe20000000f00 */
[----:B---3--:R-:W-:Y:S01]  /*0ab0*/  IMAD.MOV.U32 R12, RZ, RZ, R21 ;  /* 0x000000ffff0c7224 */ /* 0x008fe200078e0015 */
[----:B------:R-:W-:Y:S01]  /*0ac0*/  MOV R7, R20 ;  /* 0x0000001400077202 */ /* 0x000fe20000000f00 */
[----:B0---4-:R-:W-:-:S07]  /*0ad0*/  IMAD.MOV.U32 R14, RZ, RZ, R18 ;  /* 0x000000ffff0e7224 */ /* 0x011fce00078e0012 */
.L_x_11:
[----:B------:R-:W-:Y:S01]  /*0ae0*/  SHF.R.U32.HI R16, RZ, 0x2, R19 ;  /* 0x00000002ff107819 */ /* 0x000fe20000011613 */
[----:B------:R-:W-:Y:S01]  /*0af0*/  IMAD.SHL.U32 R13, R12, 0x10, RZ ;  /* 0x000000100c0d7824 */ /* 0x000fe200078e00ff */
[----:B------:R-:W-:Y:S01]  /*0b00*/  STG.E.64 desc[UR6][R4.64+0x8], R6 ;  /* 0x0000080604007986 */ /* 0x000fe2000c101b06 */
[----:B------:R-:W-:Y:S01]  /*0b10*/  VIADD R14, R14, 0x587c5 ;  /* 0x000587c50e0e7836 */ /* 0x000fe20000000000 */
[----:B------:R-:W-:Y:S02]  /*0b20*/  LOP3.LUT R16, R16, R19, RZ, 0x3c, !PT ;  /* 0x0000001310107212 */ /* 0x000fe400078e3cff */
[----:B-----5:R-:W-:Y:S02]  /*0b30*/  STG.E.64 desc[UR6][R4.64+0x18], R10 ;  /* 0x0000180a04007986 */ /* 0x020fe4000c101b06 */
[----:B------:R-:W-:Y:S02]  /*0b40*/  SHF.L.U32 R18, R16, 0x1, RZ ;  /* 0x0000000110127819 */ /* 0x000fe400000006ff */
[----:B------:R-:W-:Y:S02]  /*0b50*/  STG.E desc[UR6][R4.64+0x20], R17 ;  /* 0x0000201104007986 */ /* 0x000fe4000c101906 */
[----:B------:R-:W-:-:S02]  /*0b60*/  LOP3.LUT R13, R12, R13, R18, 0x96, !PT ;  /* 0x0000000d0c0d7212 */ /* 0x000fc400078e9612 */
[----:B------:R-:W-:Y:S02]  /*0b70*/  STG.E.64 desc[UR6][R4.64+0x28], R8 ;  /* 0x0000280804007986 */ /* 0x000fe4000c101b06 */
[----:B------:R-:W-:Y:S02]  /*0b80*/  LOP3.LUT R13, R13, R16, RZ, 0x3c, !PT ;  /* 0x000000100d0d7212 */ /* 0x000fe400078e3cff */
[----:B------:R0:W-:Y:S04]  /*0b90*/  STG.E.64 desc[UR6][R4.64], R14 ;  /* 0x0000000e04007986 */ /* 0x0001e8000c101b06 */
[----:B------:R1:W-:Y:S04]  /*0ba0*/  STG.E.64 desc[UR6][R4.64+0x10], R12 ;  /* 0x0000100c04007986 */ /* 0x0003e8000c101b06 */
[----:B------:R-:W2:Y:S01]  /*0bb0*/  LDG.E.U8 R18, desc[UR6][R2.64] ;  /* 0x0000000602127981 */ /* 0x000ea2000c1e1100 */
[C---:B------:R-:W-:Y:S01]  /*0bc0*/  ISETP.GE.U32.AND P0, PT, R0.reuse, 0x1710, PT ;  /* 0x000017100000780c */ /* 0x040fe20003f06070 */
[----:B------:R-:W-:Y:S01]  /*0bd0*/  VIADD R16, R0, 0x1000 ;  /* 0x0000100000107836 */ /* 0x000fe20000000000 */
[----:B------:R-:W-:Y:S01]  /*0be0*/  MOV R19, R15 ;  /* 0x0000000f00137202 */ /* 0x000fe20000000f00 */
[----:B0-----:R-:W-:Y:S01]  /*0bf0*/  IMAD.MOV.U32 R15, RZ, RZ, R6 ;  /* 0x000000ffff0f7224 */ /* 0x001fe200078e0006 */
[----:B------:R-:W-:Y:S01]  /*0c00*/  MOV R6, R7 ;  /* 0x0000000700067202 */ /* 0x000fe20000000f00 */
[----:B------:R-:W-:-:S02]  /*0c10*/  IMAD.MOV.U32 R7, RZ, RZ, R12 ;  /* 0x000000ffff077224 */ /* 0x000fc400078e000c */
[----:B------:R-:W-:Y:S02]  /*0c20*/  IMAD.MOV.U32 R0, RZ, RZ, R16 ;  /* 0x000000ffff007224 */ /* 0x000fe400078e0010 */
[----:B-1----:R-:W-:Y:S01]  /*0c30*/  IMAD.MOV.U32 R12, RZ, RZ, R13 ;  /* 0x000000ffff0c7224 */ /* 0x002fe200078e000d */
[----:B--2---:R-:W-:-:S13]  /*0c40*/  ISETP.NE.AND P1, PT, R18, RZ, PT ;  /* 0x000000ff1200720c */ /* 0x004fda0003f25270 */
[----:B------:R-:W-:Y:S05]  /*0c50*/  @!P0 BRA P1, `(.L_x_11) ;  /* 0xfffffffc00a08947 */ /* 0x000fea000083ffff */
[----:B------:R-:W-:Y:S05]  /*0c60*/  EXIT ;  /* 0x000000000000794d */ /* 0x000fea0003800000 */
        .weak           $__internal_0_$__cuda_sm20_rem_s64
        .type           $__internal_0_$__cuda_sm20_rem_s64,@function
        .size           $__internal_0_$__cuda_sm20_rem_s64,(.L_x_20 - $__internal_0_$__cuda_sm20_rem_s64)
$__internal_0_$__cuda_sm20_rem_s64:
[----:B------:R-:W-:Y:S02]  /*0c70*/  IADD3 R2, P1, PT, RZ, -UR9, RZ ;  /* 0x80000009ff027c10 */ /* 0x000fe4000ff3e0ff */
[----:B------:R-:W-:Y:S02]  /*0c80*/  ISETP.GE.AND P0, PT, R12, RZ, PT ;  /* 0x000000ff0c00720c */ /* 0x000fe40003f06270 */
[-C--:B------:R-:W-:Y:S02]  /*0c90*/  IADD3.X R3, PT, PT, RZ, ~R12.reuse, RZ, P1, !PT ;  /* 0x8000000cff037210 */ /* 0x080fe40000ffe4ff */
[----:B------:R-:W-:Y:S02]  /*0ca0*/  SEL R2, R2, UR9, !P0 ;  /* 0x0000000902027c07 */ /* 0x000fe4000c000000 */
[----:B------:R-:W-:-:S04]  /*0cb0*/  SEL R3, R3, R12, !P0 ;  /* 0x0000000c03037207 */ /* 0x000fc80004000000 */
[----:B------:R-:W0:Y:S08]  /*0cc0*/  I2F.U64.RP R18, R2 ;  /* 0x0000000200127312 */ /* 0x000e300000309000 */
[----:B0-----:R-:W0:Y:S02]  /*0cd0*/  MUFU.RCP R18, R18 ;  /* 0x0000001200127308 */ /* 0x001e240000001000 */
[----:B0-----:R-:W-:-:S06]  /*0ce0*/  VIADD R8, R18, 0x1ffffffe ;  /* 0x1ffffffe12087836 */ /* 0x001fcc0000000000 */
[----:B------:R-:W0:Y:S02]  /*0cf0*/  F2I.U64.TRUNC R8, R8 ;  /* 0x0000000800087311 */ /* 0x000e24000020d800 */
[----:B0-----:R-:W-:-:S04]  /*0d00*/  IMAD.WIDE.U32 R14, R8, R2, RZ ;  /* 0x00000002080e7225 */ /* 0x001fc800078e00ff */
[----:B------:R-:W-:Y:S01]  /*0d10*/  IMAD R15, R8, R3, R15 ;  /* 0x00000003080f7224 */ /* 0x000fe200078e020f */
[----:B------:R-:W-:-:S03]  /*0d20*/  IADD3 R19, P0, PT, RZ, -R14, RZ ;  /* 0x8000000eff137210 */ /* 0x000fc60007f1e0ff */
[----:B------:R-:W-:Y:S02]  /*0d30*/  IMAD R15, R9, R2, R15 ;  /* 0x00000002090f7224 */ /* 0x000fe400078e020f */
[----:B------:R-:W-:-:S04]  /*0d40*/  IMAD.HI.U32 R14, R8, R19, RZ ;  /* 0x00000013080e7227 */ /* 0x000fc800078e00ff */
[----:B------:R-:W-:Y:S01]  /*0d50*/  IMAD.X R21, RZ, RZ, ~R15, P0 ;  /* 0x000000ffff157224 */ /* 0x000fe200000e0e0f */
[----:B------:R-:W-:-:S03]  /*0d60*/  MOV R15, R8 ;  /* 0x00000008000f7202 */ /* 0x000fc60000000f00 */
[-C--:B------:R-:W-:Y:S02]  /*0d70*/  IMAD R23, R9, R21.reuse, RZ ;  /* 0x0000001509177224 */ /* 0x080fe400078e02ff */
[----:B------:R-:W-:-:S04]  /*0d80*/  IMAD.WIDE.U32 R14, P0, R8, R21, R14 ;  /* 0x00000015080e7225 */ /* 0x000fc8000780000e */
[----:B------:R-:W-:-:S04]  /*0d90*/  IMAD.HI.U32 R14, P1, R9, R19, R14 ;  /* 0x00000013090e7227 */ /* 0x000fc8000782000e */
[----:B------:R-:W-:Y:S01]  /*0da0*/  IMAD.HI.U32 R19, R9, R21, RZ ;  /* 0x0000001509137227 */ /* 0x000fe200078e00ff */
[----:B------:R-:W-:-:S03]  /*0db0*/  IADD3 R15, P2, PT, R23, R14, RZ ;  /* 0x0000000e170f7210 */ /* 0x000fc60007f5e0ff */
[----:B------:R-:W-:Y:S02]  /*0dc0*/  IMAD.X R19, R19, 0x1, R9, P0 ;  /* 0x0000000113137824 */ /* 0x000fe400000e0609 */
[----:B------:R-:W-:-:S03]  /*0dd0*/  IMAD.WIDE.U32 R8, R15, R2, RZ ;  /* 0x000000020f087225 */ /* 0x000fc600078e00ff */
[----:B------:R-:W-:Y:S01]  /*0de0*/  IADD3.X R19, PT, PT, RZ, RZ, R19, P2, P1 ;  /* 0x000000ffff137210 */ /* 0x000fe200017e2413 */
[----:B------:R-:W-:Y:S01]  /*0df0*/  IMAD R9, R15, R3, R9 ;  /* 0x000000030f097224 */ /* 0x000fe200078e0209 */
[----:B------:R-:W-:Y:S02]  /*0e00*/  IADD3 R21, P0, PT, RZ, -R8, RZ ;  /* 0x80000008ff157210 */ /* 0x000fe40007f1e0ff */
[----:B------:R-:W-:Y:S01]  /*0e10*/  ISETP.GE.AND P1, PT, R17, RZ, PT ;  /* 0x000000ff1100720c */ /* 0x000fe20003f26270 */
[----:B------:R-:W-:Y:S02]  /*0e20*/  IMAD R9, R19, R2, R9 ;  /* 0x0000000213097224 */ /* 0x000fe400078e0209 */
[----:B------:R-:W-:-:S04]  /*0e30*/  IMAD.HI.U32 R14, R15, R21, RZ ;  /* 0x000000150f0e7227 */ /* 0x000fc800078e00ff */
[----:B------:R-:W-:Y:S01]  /*0e40*/  IMAD.X R8, RZ, RZ, ~R9, P0 ;  /* 0x000000ffff087224 */ /* 0x000fe200000e0e09 */
[----:B------:R-:W-:-:S03]  /*0e50*/  IADD3 R9, P4, PT, RZ, -R16, RZ ;  /* 0x80000010ff097210 */ /* 0x000fc60007f9e0ff */
[----:B------:R-:W-:-:S04]  /*0e60*/  IMAD.WIDE.U32 R14, P0, R15, R8, R14 ;  /* 0x000000080f0e7225 */ /* 0x000fc8000780000e */
[----:B------:R-:W-:Y:S01]  /*0e70*/  IMAD.HI.U32 R14, P2, R19, R21, R14 ;  /* 0x00000015130e7227 */ /* 0x000fe2000784000e */
[----:B------:R-:W-:Y:S02]  /*0e80*/  SEL R15, R9, R16, !P1 ;  /* 0x00000010090f7207 */ /* 0x000fe40004800000 */
[-C--:B------:R-:W-:Y:S01]  /*0e90*/  IADD3.X R16, PT, PT, RZ, ~R17.reuse, RZ, P4, !PT ;  /* 0x80000011ff107210 */ /* 0x080fe200027fe4ff */
[CC--:B------:R-:W-:Y:S02]  /*0ea0*/  IMAD R21, R19.reuse, R8.reuse, RZ ;  /* 0x0000000813157224 */ /* 0x0c0fe400078e02ff */
[----:B------:R-:W-:Y:S01]  /*0eb0*/  IMAD.HI.U32 R8, R19, R8, RZ ;  /* 0x0000000813087227 */ /* 0x000fe200078e00ff */
[----:B------:R-:W-:Y:S02]  /*0ec0*/  SEL R17, R16, R17, !P1 ;  /* 0x0000001110117207 */ /* 0x000fe40004800000 */
[----:B------:R-:W-:Y:S01]  /*0ed0*/  IADD3 R14, P3, PT, R21, R14, RZ ;  /* 0x0000000e150e7210 */ /* 0x000fe20007f7e0ff */
[----:B------:R-:W-:-:S02]  /*0ee0*/  IMAD.X R19, R8, 0x1, R19, P0 ;  /* 0x0000000108137824 */ /* 0x000fc400000e0613 */
[----:B------:R-:W-:Y:S02]  /*0ef0*/  IMAD.MOV.U32 R9, RZ, RZ, RZ ;  /* 0x000000ffff097224 */ /* 0x000fe400078e00ff */
[----:B------:R-:W-:Y:S01]  /*0f00*/  IMAD.HI.U32 R8, R14, R15, RZ ;  /* 0x0000000f0e087227 */ /* 0x000fe200078e00ff */
[----:B------:R-:W-:-:S03]  /*0f10*/  IADD3.X R16, PT, PT, RZ, RZ, R19, P3, P2 ;  /* 0x000000ffff107210 */ /* 0x000fc60001fe4413 */
[----:B------:R-:W-:-:S04]  /*0f20*/  IMAD.WIDE.U32 R8, R14, R17, R8 ;  /* 0x000000110e087225 */ /* 0x000fc800078e0008 */
[C---:B------:R-:W-:Y:S02]  /*0f30*/  IMAD R19, R16.reuse, R17, RZ ;  /* 0x0000001110137224 */ /* 0x040fe400078e02ff */
[----:B------:R-:W-:-:S04]  /*0f40*/  IMAD.HI.U32 R8, P0, R16, R15, R8 ;  /* 0x0000000f10087227 */ /* 0x000fc80007800008 */
[----:B------:R-:W-:Y:S01]  /*0f50*/  IMAD.HI.U32 R14, R16, R17, RZ ;  /* 0x00000011100e7227 */ /* 0x000fe200078e00ff */
[----:B------:R-:W-:-:S04]  /*0f60*/  IADD3 R19, P2, PT, R19, R8, RZ ;  /* 0x0000000813137210 */ /* 0x000fc80007f5e0ff */
[----:B------:R-:W-:Y:S01]  /*0f70*/  IADD3.X R14, PT, PT, R14, RZ, RZ, P0, !PT ;  /* 0x000000ff0e0e7210 */ /* 0x000fe200007fe4ff */
[----:B------:R-:W-:-:S04]  /*0f80*/  IMAD.WIDE.U32 R8, R19, R2, RZ ;  /* 0x0000000213087225 */ /* 0x000fc800078e00ff */
[----:B------:R-:W-:Y:S01]  /*0f90*/  IMAD.X R21, RZ, RZ, R14, P2 ;  /* 0x000000ffff157224 */ /* 0x000fe200010e060e */
[----:B------:R-:W-:Y:S01]  /*0fa0*/  IADD3 R23, P2, PT, -R8, R15, RZ ;  /* 0x0000000f08177210 */ /* 0x000fe20007f5e1ff */
[----:B------:R-:W-:-:S03]  /*0fb0*/  IMAD R19, R19, R3, R9 ;  /* 0x0000000313137224 */ /* 0x000fc600078e0209 */
[-C--:B------:R-:W-:Y:S01]  /*0fc0*/  ISETP.GE.U32.AND P0, PT, R23, R2.reuse, PT ;  /* 0x000000021700720c */ /* 0x080fe20003f06070 */
[----:B------:R-:W-:-:S04]  /*0fd0*/  IMAD R8, R21, R2, R19 ;  /* 0x0000000215087224 */ /* 0x000fc800078e0213 */
[----:B------:R-:W-:Y:S01]  /*0fe0*/  IMAD.X R17, R17, 0x1, ~R8, P2 ;  /* 0x0000000111117824 */ /* 0x000fe200010e0e08 */
[----:B------:R-:W-:-:S04]  /*0ff0*/  IADD3 R9, P2, PT, R23, -R2, RZ ;  /* 0x8000000217097210 */ /* 0x000fc80007f5e0ff */
[CC--:B------:R-:W-:Y:S02]  /*1000*/  ISETP.GE.U32.AND.EX P0, PT, R17.reuse, R3.reuse, PT, P0 ;  /* 0x000000031100720c */ /* 0x0c0fe40003f06100 */
[----:B------:R-:W-:Y:S02]  /*1010*/  IADD3.X R15, PT, PT, R17, ~R3, RZ, P2, !PT ;  /* 0x80000003110f7210 */ /* 0x000fe400017fe4ff */
[----:B------:R-:W-:Y:S02]  /*1020*/  SEL R9, R9, R23, P0 ;  /* 0x0000001709097207 */ /* 0x000fe40000000000 */
[----:B------:R-:W-:Y:S02]  /*1030*/  SEL R15, R15, R17, P0 ;  /* 0x000000110f0f7207 */ /* 0x000fe40000000000 */
[CC--:B------:R-:W-:Y:S02]  /*1040*/  ISETP.GE.U32.AND P0, PT, R9.reuse, R2.reuse, PT ;  /* 0x000000020900720c */ /* 0x0c0fe40003f06070 */
[----:B------:R-:W-:-:S02]  /*1050*/  IADD3 R16, P2, PT, R9, -R2, RZ ;  /* 0x8000000209107210 */ /* 0x000fc40007f5e0ff */
[----:B------:R-:W-:-:S03]  /*1060*/  ISETP.GE.U32.AND.EX P0, PT, R15, R3, PT, P0 ;  /* 0x000000030f00720c */ /* 0x000fc60003f06100 */
[----:B------:R-:W-:Y:S01]  /*1070*/  IMAD.X R17, R15, 0x1, ~R3, P2 ;  /* 0x000000010f117824 */ /* 0x000fe200010e0e03 */
[----:B------:R-:W-:-:S04]  /*1080*/  SEL R16, R16, R9, P0 ;  /* 0x0000000910107207 */ /* 0x000fc80000000000 */
[----:B------:R-:W-:Y:S02]  /*1090*/  SEL R17, R17, R15, P0 ;  /* 0x0000000f11117207 */ /* 0x000fe40000000000 */
[-C--:B------:R-:W-:Y:S02]  /*10a0*/  IADD3 R3, P2, PT, RZ, -R16.reuse, RZ ;  /* 0x80000010ff037210 */ /* 0x080fe40007f5e0ff */
[----:B------:R-:W-:Y:S02]  /*10b0*/  ISETP.NE.U32.AND P0, PT, RZ, UR9, PT ;  /* 0x00000009ff007c0c */ /* 0x000fe4000bf05070 */
[----:B------:R-:W-:Y:S01]  /*10c0*/  SEL R16, R3, R16, !P1 ;  /* 0x0000001003107207 */ /* 0x000fe20004800000 */
[----:B------:R-:W-:Y:S01]  /*10d0*/  IMAD.X R2, RZ, RZ, ~R17, P2 ;  /* 0x000000ffff027224 */ /* 0x000fe200010e0e11 */
[----:B------:R-:W-:Y:S01]  /*10e0*/  ISETP.NE.AND.EX P0, PT, R12, RZ, PT, P0 ;  /* 0x000000ff0c00720c */ /* 0x000fe20003f05300 */
[----:B------:R-:W-:-:S03]  /*10f0*/  IMAD.MOV.U32 R3, RZ, RZ, 0x0 ;  /* 0x00000000ff037424 */ /* 0x000fc600078e00ff */
[----:B------:R-:W-:Y:S02]  /*1100*/  SEL R17, R2, R17, !P1 ;  /* 0x0000001102117207 */ /* 0x000fe40004800000 */
[----:B------:R-:W-:Y:S02]  /*1110*/  MOV R2, R10 ;  /* 0x0000000a00027202 */ /* 0x000fe40000000f00 */
[----:B------:R-:W-:Y:S02]  /*1120*/  SEL R16, R16, 0xffffffff, P0 ;  /* 0xffffffff10107807 */ /* 0x000fe40000000000 */
[----:B------:R-:W-:Y:S01]  /*1130*/  SEL R17, R17, 0xffffffff, P0 ;  /* 0xffffffff11117807 */ /* 0x000fe20000000000 */
[----:B------:R-:W-:Y:S06]  /*1140*/  RET.REL.NODEC R2 `(_Z6kerneliPbP17curandStateXORWOW) ;  /* 0xffffffec02ac7950 */ /* 0x000fec0003c3ffff */
.L_x_12:
[----:B------:R-:W-:-:S00]  /*1150*/  BRA `(.L_x_12) ;  /* 0xfffffffc00fc7947 */ /* 0x000fc0000383ffff */
[----:B------:R-:W-:-:S00]  /*1160*/  NOP ;  /* 0x0000000000007918 */ /* 0x000fc00000000000 */
        /* <DEDUP_REMOVED lines=9> */
.L_x_20:


//--------------------- .text._Z12setup_kernelP17curandStateXORWOWm --------------------------
	.section	.text._Z12setup_kernelP17curandStateXORWOWm,"ax",@progbits
	.align	128
        .global         _Z12setup_kernelP17curandStateXORWOWm
        .type           _Z12setup_kernelP17curandStateXORWOWm,@function
        .size           _Z12setup_kernelP17curandStateXORWOWm,(.L_x_22 - _Z12setup_kernelP17curandStateXORWOWm)
        .other          _Z12setup_kernelP17curandStateXORWOWm,@"STO_CUDA_ENTRY STV_DEFAULT"
_Z12setup_kernelP17curandStateXORWOWm:
.text._Z12setup_kernelP17curandStateXORWOWm:
[----:B------:R-:W-:Y:S01]  /*0000*/  LDC R1, c[0x0][0x37c] ;  /* 0x0000df00ff017b82 */ /* 0x000fe20000000800 */
[----:B------:R-:W0:Y:S07]  /*0010*/  S2R R13, SR_CTAID.X ;  /* 0x00000000000d7919 */ /* 0x000e2e0000002500 */
[----:B------:R-:W1:Y:S01]  /*0020*/  LDC.64 R4, c[0x0][0x388] ;  /* 0x0000e200ff047b82 */ /* 0x000e620000000a00 */
[----:B------:R-:W2:Y:S07]  /*0030*/  LDCU.64 UR6, c[0x0][0x358] ;  /* 0x00006b00ff0677ac */ /* 0x000eae0008000a00 */
[----:B------:R-:W3:Y:S01]  /*0040*/  LDC.64 R2, c[0x0][0x380] ;  /* 0x0000e000ff027b82 */ /* 0x000ee20000000a00 */
[----:B-1----:R-:W-:-:S02]  /*0050*/  LOP3.LUT R0, R4, 0xaad26b49, RZ, 0x3c, !PT ;  /* 0xaad26b4904007812 */ /* 0x002fc400078e3cff */
[----:B------:R-:W-:-:S03]  /*0060*/  LOP3.LUT R4, R5, 0xf7dcefdd, RZ, 0x3c, !PT ;  /* 0xf7dcefdd05047812 */ /* 0x000fc600078e3cff */
[----:B------:R-:W-:Y:S01]  /*0070*/  IMAD R0, R0, 0x4182bed5, RZ ;  /* 0x4182bed500007824 */ /* 0x000fe200078e02ff */
[C---:B0-----:R-:W-:Y:S01]  /*0080*/  ISETP.NE.AND P0, PT, R13.reuse, RZ, PT ;  /* 0x000000ff0d00720c */ /* 0x041fe20003f05270 */
[----:B------:R-:W-:Y:S02]  /*0090*/  IMAD R5, R4, -0x658354e5, RZ ;  /* 0x9a7cab1b04057824 */ /* 0x000fe400078e02ff */
[----:B---3--:R-:W-:Y:S01]  /*00a0*/  IMAD.WIDE.U32 R2, R13, 0x30, R2 ;  /* 0x000000300d027825 */ /* 0x008fe200078e0002 */
[C---:B------:R-:W-:Y:S02]  /*00b0*/  LOP3.LUT R8, R0.reuse, 0x159a55e5, RZ, 0x3c, !PT ;  /* 0x159a55e500087812 */ /* 0x040fe400078e3cff */
[C---:B------:R-:W-:Y:S01]  /*00c0*/  IADD3 R6, PT, PT, R0.reuse, 0x64f0c9, R5 ;  /* 0x0064f0c900067810 */ /* 0x040fe20007ffe005 */
[C---:B------:R-:W-:Y:S01]  /*00d0*/  VIADD R7, R0.reuse, 0x75bcd15 ;  /* 0x075bcd1500077836 */ /* 0x040fe20000000000 */
[----:B------:R-:W-:Y:S01]  /*00e0*/  LOP3.LUT R10, R5, 0x5491333, RZ, 0x3c, !PT ;  /* 0x05491333050a7812 */ /* 0x000fe200078e3cff */
[----:B------:R-:W-:-:S02]  /*00f0*/  VIADD R11, R0, 0x583f19 ;  /* 0x00583f19000b7836 */ /* 0x000fc40000000000 */
[----:B------:R-:W-:Y:S01]  /*0100*/  VIADD R9, R5, 0x1f123bb5 ;  /* 0x1f123bb505097836 */ /* 0x000fe20000000000 */
[----:B--2---:R0:W-:Y:S04]  /*0110*/  STG.E.64 desc[UR6][R2.64], R6 ;  /* 0x0000000602007986 */ /* 0x0041e8000c101b06 */
[----:B------:R0:W-:Y:S04]  /*0120*/  STG.E.64 desc[UR6][R2.64+0x8], R8 ;  /* 0x0000080802007986 */ /* 0x0001e8000c101b06 */
[----:B------:R0:W-:Y:S01]  /*0130*/  STG.E.64 desc[UR6][R2.64+0x10], R10 ;  /* 0x0000100a02007986 */ /* 0x0001e2000c101b06 */
[----:B------:R-:W-:Y:S05]  /*0140*/  @!P0 BRA `(.L_x_13) ;  /* 0x0000000c00488947 */ /* 0x000fea0003800000 */
[----:B------:R-:W-:Y:S02]  /*0150*/  IMAD.MOV.U32 R0, RZ, RZ, R13 ;  /* 0x000000ffff007224 */ /* 0x000fe400078e000d */
[----:B------:R-:W-:Y:S02]  /*0160*/  IMAD.MOV.U32 R15, RZ, RZ, RZ ;  /* 0x000000ffff0f7224 */ /* 0x000fe400078e00ff */
[----:B------:R-:W-:-:S07]  /*0170*/  IMAD.MOV.U32 R12, RZ, RZ, RZ ;  /* 0x000000ffff0c7224 */ /* 0x000fce00078e00ff */
.L_x_18:
[----:B0-----:R-:W-:-:S04]  /*0180*/  LOP3.LUT R2, R0, 0x3, RZ, 0xc0, !PT ;  /* 0x0000000300027812 */ /* 0x001fc800078ec0ff */
[----:B------:R-:W-:-:S04]  /*0190*/  ISETP.NE.U32.AND P0, PT, R2, RZ, PT ;  /* 0x000000ff0200720c */ /* 0x000fc80003f05070 */
[----:B------:R-:W-:-:S13]  /*01a0*/  ISETP.NE.AND.EX P0, PT, RZ, RZ, PT, P0 ;  /* 0x000000ffff00720c */ /* 0x000fda0003f05300 */
[----:B------:R-:W-:Y:S05]  /*01b0*/  @!P0 BRA `(.L_x_14) ;  /* 0x0000000c00148947 */ /* 0x000fea0003800000 */
[----:B------:R-:W0:Y:S01]  /*01c0*/  LDC.64 R6, c[0x4][RZ] ;  /* 0x01000000ff067b82 */ /* 0x000e220000000a00 */
[----:B------:R-:W-:Y:S01]  /*01d0*/  UMOV UR4, URZ ;  /* 0x000000ff00047c82 */ /* 0x000fe20008000000 */
[----:B0-----:R-:W-:-:S07]  /*01e0*/  IMAD.WIDE.U32 R6, R12, 0xc80, R6 ;  /* 0x00000c800c067825 */ /* 0x001fce00078e0006 */
.L_x_17:
[----:B0-----:R-:W-:Y:S01]  /*01f0*/  IMAD.MOV.U32 R14, RZ, RZ, RZ ;  /* 0x000000ffff0e7224 */ /* 0x001fe200078e00ff */
[----:B------:R-:W-:Y:S01]  /*0200*/  CS2R R2, SRZ ;  /* 0x0000000000027805 */ /* 0x000fe2000001ff00 */
[----:B------:R-:W-:Y:S01]  /*0210*/  IMAD.MOV.U32 R16, RZ, RZ, RZ ;  /* 0x000000ffff107224 */ /* 0x000fe200078e00ff */
[----:B------:R-:W-:-:S07]  /*0220*/  CS2R R4, SRZ ;  /* 0x0000000000047805 */ /* 0x000fce000001ff00 */
.L_x_16:
[----:B------:R-:W0:Y:S02]  /*0230*/  LDC.64 R8, c[0x0][0x380] ;  /* 0x0000e000ff087b82 */ /* 0x000e240000000a00 */
[----:B0-----:R-:W-:-:S04]  /*0240*/  IMAD.WIDE.U32 R10, R13, 0x30, R8 ;  /* 0x000000300d0a7825 */ /* 0x001fc800078e0008 */
[----:B------:R-:W-:-:S05]  /*0250*/  IMAD.WIDE.U32 R10, R16, 0x4, R10 ;  /* 0x00000004100a7825 */ /* 0x000fca00078e000a */
[----:B------:R0:W5:Y:S01]  /*0260*/  LDG.E R17, desc[UR6][R10.64+0x4] ;  /* 0x000004060a117981 */ /* 0x000162000c1e1900 */
[----:B------:R-:W-:-:S07]  /*0270*/  IMAD.MOV.U32 R18, RZ, RZ, RZ ;  /* 0x000000ffff127224 */ /* 0x000fce00078e00ff */
.L_x_15:
[----:B-----5:R-:W-:Y:S01]  /*0280*/  SHF.R.U32.HI R22, RZ, R18, R17 ;  /* 0x00000012ff167219 */ /* 0x020fe20000011611 */
[----:B0-----:R-:W-:-:S03]  /*0290*/  IMAD.SHL.U32 R11, R16, 0x20, RZ ;  /* 0x00000020100b7824 */ /* 0x001fc600078e00ff */
[----:B------:R-:W-:Y:S01]  /*02a0*/  LOP3.LUT R19, R22, 0x1, RZ, 0xc0, !PT ;  /* 0x0000000116137812 */ /* 0x000fe200078ec0ff */
[----:B------:R-:W-:-:S03]  /*02b0*/  IMAD.IADD R10, R11, 0x1, R18 ;  /* 0x000000010b0a7824 */ /* 0x000fc600078e0212 */
[----:B------:R-:W-:Y:S01]  /*02c0*/  ISETP.NE.U32.AND P0, PT, R19, 0x1, PT ;  /* 0x000000011300780c */ /* 0x000fe20003f05070 */
[----:B------:R-:W-:-:S03]  /*02d0*/  IMAD R11, R10, 0x5, RZ ;  /* 0x000000050a0b7824 */ /* 0x000fc600078e02ff */
[----:B------:R-:W-:Y:S01]  /*02e0*/  R2P PR, R22, 0x7e ;  /* 0x0000007e16007804 */ /* 0x000fe20000000000 */
[----:B------:R-:W-:-:S08]  /*02f0*/  IMAD.WIDE.U32 R10, R11, 0x4, R6 ;  /* 0x000000040b0a7825 */ /* 0x000fd000078e0006 */
[----:B------:R-:W2:Y:S04]  /*0300*/  @!P0 LDG.E R19, desc[UR6][R10.64] ;  /* 0x000000060a138981 */ /* 0x000ea8000c1e1900 */
[----:B------:R-:W3:Y:S04]  /*0310*/  @!P0 LDG.E R20, desc[UR6][R10.64+0x10] ;  /* 0x000010060a148981 */ /* 0x000ee8000c1e1900 */
[----:B------:R-:W4:Y:S04]  /*0320*/  @P1 LDG.E R21, desc[UR6][R10.64+0x14] ;  /* 0x000014060a151981 */ /* 0x000f28000c1e1900 */
[----:B------:R-:W4:Y:S04]  /*0330*/  @P2 LDG.E R23, desc[UR6][R10.64+0x28] ;  /* 0x000028060a172981 */ /* 0x000f28000c1e1900 */
[----:B------:R-:W4:Y:S04]  /*0340*/  @P1 LDG.E R24, desc[UR6][R10.64+0x24] ;  /* 0x000024060a181981 */ /* 0x000f28000c1e1900 */
[----:B------:R-:W4:Y:S04]  /*0350*/  @P2 LDG.E R26, desc[UR6][R10.64+0x38] ;  /* 0x000038060a1a2981 */ /* 0x000f28000c1e1900 */
[----:B------:R-:W4:Y:S04]  /*0360*/  @P3 LDG.E R25, desc[UR6][R10.64+0x3c] ;  /* 0x00003c060a193981 */ /* 0x000f28000c1e1900 */
[----:B------:R-:W4:Y:S01]  /*0370*/  @P4 LDG.E R27, desc[UR6][R10.64+0x50] ;  /* 0x000050060a1b4981 */ /* 0x000f22000c1e1900 */
[----:B--2---:R-:W-:-:S03]  /*0380*/  @!P0 LOP3.LUT R14, R14, R19, RZ, 0x3c, !PT ;  /* 0x000000130e0e8212 */ /* 0x004fc600078e3cff */
[----:B------:R-:W2:Y:S01]  /*0390*/  @!P0 LDG.E R19, desc[UR6][R10.64+0x4] ;  /* 0x000004060a138981 */ /* 0x000ea2000c1e1900 */
[----:B---3--:R-:W-:-:S03]  /*03a0*/  @!P0 LOP3.LUT R3, R3, R20, RZ, 0x3c, !PT ;  /* 0x0000001403038212 */ /* 0x008fc600078e3cff */
[----:B------:R-:W3:Y:S01]  /*03b0*/  @!P0 LDG.E R20, desc[UR6][R10.64+0x8] ;  /* 0x000008060a148981 */ /* 0x000ee2000c1e1900 */
[----:B----4-:R-:W-:-:S03]  /*03c0*/  @P1 LOP3.LUT R14, R14, R21, RZ, 0x3c, !PT ;  /* 0x000000150e0e1212 */ /* 0x010fc600078e3cff */
[----:B------:R-:W4:Y:S01]  /*03d0*/  @!P0 LDG.E R21, desc[UR6][R10.64+0xc] ;  /* 0x00000c060a158981 */ /* 0x000f22000c1e1900 */
[----:B------:R-:W-:-:S03]  /*03e0*/  @P2 LOP3.LUT R14, R14, R23, RZ, 0x3c, !PT ;  /* 0x000000170e0e2212 */ /* 0x000fc600078e3cff */
[----:B------:R-:W4:Y:S01]  /*03f0*/  @P1 LDG.E R23, desc[UR6][R10.64+0x18] ;  /* 0x000018060a171981 */ /* 0x000f22000c1e1900 */
[----:B------:R-:W-:-:S03]  /*0400*/  @P1 LOP3.LUT R3, R3, R24, RZ, 0x3c, !PT ;  /* 0x0000001803031212 */ /* 0x000fc600078e3cff */
[----:B------:R-:W4:Y:S01]  /*0410*/  @P2 LDG.E R24, desc[UR6][R10.64+0x30] ;  /* 0x000030060a182981 */ /* 0x000f22000c1e1900 */
[----:B--2---:R-:W-:-:S03]  /*0420*/  @!P0 LOP3.LUT R4, R4, R19, RZ, 0x3c, !PT ;  /* 0x0000001304048212 */ /* 0x004fc600078e3cff */
[----:B------:R-:W2:Y:S01]  /*0430*/  @P1 LDG.E R19, desc[UR6][R10.64+0x20] ;  /* 0x000020060a131981 */ /* 0x000ea2000c1e1900 */
[----:B---3--:R-:W-:-:S03]  /*0440*/  @!P0 LOP3.LUT R5, R5, R20, RZ, 0x3c, !PT ;  /* 0x0000001405058212 */ /* 0x008fc600078e3cff */
[----:B------:R-:W3:Y:S01]  /*0450*/  @P1 LDG.E R20, desc[UR6][R10.64+0x1c] ;  /* 0x00001c060a141981 */ /* 0x000ee2000c1e1900 */
[----:B----4-:R-:W-:-:S03]  /*0460*/  @!P0 LOP3.LUT R2, R2, R21, RZ, 0x3c, !PT ;  /* 0x0000001502028212 */ /* 0x010fc600078e3cff */
[----:B------:R-:W4:Y:S01]  /*0470*/  @P2 LDG.E R21, desc[UR6][R10.64+0x2c] ;  /* 0x00002c060a152981 */ /* 0x000f22000c1e1900 */
[----:B------:R-:W-:-:S03]  /*0480*/  @P1 LOP3.LUT R4, R4, R23, RZ, 0x3c, !PT ;  /* 0x0000001704041212 */ /* 0x000fc600078e3cff */
[----:B------:R-:W4:Y:S01]  /*0490*/  @P2 LDG.E R23, desc[UR6][R10.64+0x34] ;  /* 0x000034060a172981 */ /* 0x000f22000c1e1900 */
[----:B------:R-:W-:-:S03]  /*04a0*/  @P2 LOP3.LUT R3, R3, R26, RZ, 0x3c, !PT ;  /* 0x0000001a03032212 */ /* 0x000fc600078e3cff */
[----:B------:R-:W4:Y:S01]  /*04b0*/  @P3 LDG.E R26, desc[UR6][R10.64+0x4c] ;  /* 0x00004c060a1a3981 */ /* 0x000f22000c1e1900 */
[----:B------:R-:W-:-:S03]  /*04c0*/  @P3 LOP3.LUT R14, R14, R25, RZ, 0x3c, !PT ;  /* 0x000000190e0e3212 */ /* 0x000fc600078e3cff */
[----:B------:R-:W4:Y:S01]  /*04d0*/  @P5 LDG.E R25, desc[UR6][R10.64+0x64] ;  /* 0x000064060a195981 */ /* 0x000f22000c1e1900 */
[----:B--2---:R-:W-:-:S03]  /*04e0*/  @P1 LOP3.LUT R2, R2, R19, RZ, 0x3c, !PT ;  /* 0x0000001302021212 */ /* 0x004fc600078e3cff */
[----:B------:R-:W2:Y:S01]  /*04f0*/  @P3 LDG.E R19, desc[UR6][R10.64+0x40] ;  /* 0x000040060a133981 */ /* 0x000ea2000c1e1900 */
[----:B---3--:R-:W-:-:S03]  /*0500*/  @P1 LOP3.LUT R5, R5, R20, RZ, 0x3c, !PT ;  /* 0x0000001405051212 */ /* 0x008fc600078e3cff */
[----:B------:R-:W3:Y:S01]  /*0510*/  @P3 LDG.E R20, desc[UR6][R10.64+0x44] ;  /* 0x000044060a143981 */ /* 0x000ee2000c1e1900 */
[----:B------:R-:W-:-:S03]  /*0520*/  @P2 LOP3.LUT R5, R5, R24, RZ, 0x3c, !PT ;  /* 0x0000001805052212 */ /* 0x000fc600078e3cff */
[----:B------:R-:W3:Y:S01]  /*0530*/  @P4 LDG.E R24, desc[UR6][R10.64+0x58] ;  /* 0x000058060a184981 */ /* 0x000ee2000c1e1900 */
[----:B----4-:R-:W-:Y:S02]  /*0540*/  @P2 LOP3.LUT R4, R4, R21, RZ, 0x3c, !PT ;  /* 0x0000001504042212 */ /* 0x010fe400078e3cff */
[----:B------:R-:W-:Y:S01]  /*0550*/  @P2 LOP3.LUT R2, R2, R23, RZ, 0x3c, !PT ;  /* 0x0000001702022212 */ /* 0x000fe200078e3cff */
[----:B------:R-:W4:Y:S04]  /*0560*/  @P3 LDG.E R21, desc[UR6][R10.64+0x48] ;  /* 0x000048060a153981 */ /* 0x000f28000c1e1900 */
[----:B------:R-:W4:Y:S01]  /*0570*/  @P4 LDG.E R23, desc[UR6][R10.64+0x54] ;  /* 0x000054060a174981 */ /* 0x000f22000c1e1900 */
[----:B------:R-:W-:Y:S02]  /*0580*/  @P4 LOP3.LUT R14, R14, R27, RZ, 0x3c, !PT ;  /* 0x0000001b0e0e4212 */ /* 0x000fe400078e3cff */
[----:B------:R-:W-:-:S02]  /*0590*/  @P3 LOP3.LUT R3, R3, R26, RZ, 0x3c, !PT ;  /* 0x0000001a03033212 */ /* 0x000fc400078e3cff */
        /* <DEDUP_REMOVED lines=9> */
[----:B----4-:R-:W-:-:S03]  /*0630*/  @P3 LOP3.LUT R2, R2, R21, RZ, 0x3c, !PT ;  /* 0x0000001502023212 */ /* 0x010fc600078e3cff */
[----:B------:R-:W4:Y:S01]  /*0640*/  @P5 LDG.E R21, desc[UR6][R10.64+0x68] ;  /* 0x000068060a155981 */ /* 0x000f22000c1e1900 */
[----:B------:R-:W-:-:S03]  /*0650*/  @P4 LOP3.LUT R4, R4, R23, RZ, 0x3c, !PT ;  /* 0x0000001704044212 */ /* 0x000fc600078e3cff */
[----:B------:R-:W4:Y:S01]  /*0660*/  @P5 LDG.E R23, desc[UR6][R10.64+0x70] ;  /* 0x000070060a175981 */ /* 0x000f22000c1e1900 */
[----:B------:R-:W-:Y:S02]  /*0670*/  LOP3.LUT P0, RZ, R22, 0x80, RZ, 0xc0, !PT ;  /* 0x0000008016ff7812 */ /* 0x000fe4000780c0ff */
[----:B------:R-:W-:Y:S02]  /*0680*/  @P4 LOP3.LUT R3, R3, R26, RZ, 0x3c, !PT ;  /* 0x0000001a03034212 */ /* 0x000fe400078e3cff */
[----:B------:R-:W-:Y:S02]  /*0690*/  @P6 LOP3.LUT R14, R14, R25, RZ, 0x3c, !PT ;  /* 0x000000190e0e6212 */ /* 0x000fe400078e3cff */
[----:B------:R-:W4:Y:S07]  /*06a0*/  @P6 LDG.E R25, desc[UR6][R10.64+0x7c] ;  /* 0x00007c060a196981 */ /* 0x000f2e000c1e1900 */
[----:B------:R-:W4:Y:S04]  /*06b0*/  @P0 LDG.E R27, desc[UR6][R10.64+0x8c] ;  /* 0x00008c060a1b0981 */ /* 0x000f28000c1e1900 */
[----:B------:R-:W4:Y:S04]  /*06c0*/  @P0 LDG.E R26, desc[UR6][R10.64+0x94] ;  /* 0x000094060a1a0981 */ /* 0x000f28000c1e1900 */
        /* <DEDUP_REMOVED lines=11> */
[----:B------:R-:W-:Y:S02]  /*0780*/  @P6 LOP3.LUT R4, R4, R25, RZ, 0x3c, !PT ;  /* 0x0000001904046212 */ /* 0x000fe400078e3cff */
[----:B------:R-:W-:Y:S02]  /*0790*/  @P0 LOP3.LUT R14, R14, R27, RZ, 0x3c, !PT ;  /* 0x0000001b0e0e0212 */ /* 0x000fe400078e3cff */
[----:B--2---:R-:W-:Y:S02]  /*07a0*/  @P6 LOP3.LUT R2, R2, R19, RZ, 0x3c, !PT ;  /* 0x0000001302026212 */ /* 0x004fe400078e3cff */
[----:B---3--:R-:W-:Y:S02]  /*07b0*/  @P6 LOP3.LUT R5, R5, R20, RZ, 0x3c, !PT ;  /* 0x0000001405056212 */ /* 0x008fe400078e3cff */
[----:B------:R-:W-:Y:S02]  /*07c0*/  @P6 LOP3.LUT R3, R3, R24, RZ, 0x3c, !PT ;  /* 0x0000001803036212 */ /* 0x000fe400078e3cff */
[----:B------:R-:W-:-:S02]  /*07d0*/  @P0 LOP3.LUT R5, R5, R26, RZ, 0x3c, !PT ;  /* 0x0000001a05050212 */ /* 0x000fc400078e3cff */
[----:B----4-:R-:W-:Y:S02]  /*07e0*/  @P0 LOP3.LUT R4, R4, R21, RZ, 0x3c, !PT ;  /* 0x0000001504040212 */ /* 0x010fe400078e3cff */
[----:B------:R-:W-:Y:S02]  /*07f0*/  @P0 LOP3.LUT R3, R3, R28, RZ, 0x3c, !PT ;  /* 0x0000001c03030212 */ /* 0x000fe400078e3cff */
[----:B------:R-:W-:Y:S02]  /*0800*/  @P0 LOP3.LUT R2, R2, R23, RZ, 0x3c, !PT ;  /* 0x0000001702020212 */ /* 0x000fe400078e3cff */
[----:B------:R-:W-:-:S13]  /*0810*/  R2P PR, R22.B1, 0x7f ;  /* 0x0000007f16007804 */ /* 0x000fda0000001000 */
[----:B------:R-:W2:Y:S04]  /*0820*/  @P0 LDG.E R19, desc[UR6][R10.64+0xa0] ;  /* 0x0000a0060a130981 */ /* 0x000ea8000c1e1900 */
[----:B------:R-:W3:Y:S04]  /*0830*/  @P1 LDG.E R23, desc[UR6][R10.64+0xb4] ;  /* 0x0000b4060a171981 */ /* 0x000ee8000c1e1900 */
[----:B------:R-:W4:Y:S04]  /*0840*/  @P0 LDG.E R21, desc[UR6][R10.64+0xa4] ;  /* 0x0000a4060a150981 */ /* 0x000f28000c1e1900 */
[----:B------:R-:W4:Y:S04]  /*0850*/  @P2 LDG.E R25, desc[UR6][R10.64+0xc8] ;  /* 0x0000c8060a192981 */ /* 0x000f28000c1e1900 */
[----:B------:R-:W4:Y:S04]  /*0860*/  @P3 LDG.E R27, desc[UR6][R10.64+0xdc] ;  /* 0x0000dc060a1b3981 */ /* 0x000f28000c1e1900 */
[----:B------:R-:W4:Y:S04]  /*0870*/  @P0 LDG.E R20, desc[UR6][R10.64+0xa8] ;  /* 0x0000a8060a140981 */ /* 0x000f28000c1e1900 */
[----:B------:R-:W4:Y:S04]  /*0880*/  @P0 LDG.E R24, desc[UR6][R10.64+0xb0] ;  /* 0x0000b0060a180981 */ /* 0x000f28000c1e1900 */
[----:B------:R-:W4:Y:S04]  /*0890*/  @P4 LDG.E R29, desc[UR6][R10.64+0xf0] ;  /* 0x0000f0060a1d4981 */ /* 0x000f28000c1e1900 */
[----:B------:R-:W4:Y:S01]  /*08a0*/  @P1 LDG.E R26, desc[UR6][R10.64+0xc4] ;  /* 0x0000c4060a1a1981 */ /* 0x000f22000c1e1900 */
[----:B--2---:R-:W-:-:S03]  /*08b0*/  @P0 LOP3.LUT R14, R14, R19, RZ, 0x3c, !PT ;  /* 0x000000130e0e0212 */ /* 0x004fc600078e3cff */
[----:B------:R-:W2:Y:S01]  /*08c0*/  @P0 LDG.E R19, desc[UR6][R10.64+0xac] ;  /* 0x0000ac060a130981 */ /* 0x000ea2000c1e1900 */
[----:B---3--:R-:W-:-:S03]  /*08d0*/  @P1 LOP3.LUT R14, R14, R23, RZ, 0x3c, !PT ;  /* 0x000000170e0e1212 */ /* 0x008fc600078e3cff */
[----:B------:R-:W3:Y:S01]  /*08e0*/  @P1 LDG.E R23, desc[UR6][R10.64+0xc0] ;  /* 0x0000c0060a171981 */ /* 0x000ee2000c1e1900 */
[----:B----4-:R-:W-:-:S03]  /*08f0*/  @P0 LOP3.LUT R4, R4, R21, RZ, 0x3c, !PT ;  /* 0x0000001504040212 */ /* 0x010fc600078e3cff */
[----:B------:R-:W4:Y:S01]  /*0900*/  @P1 LDG.E R21, desc[UR6][R10.64+0xb8] ;  /* 0x0000b8060a151981 */ /* 0x000f22000c1e1900 */
[----:B------:R-:W-:-:S03]  /*0910*/  @P2 LOP3.LUT R14, R14, R25, RZ, 0x3c, !PT ;  /* 0x000000190e0e2212 */ /* 0x000fc600078e3cff */
[----:B------:R-:W4:Y:S01]  /*0920*/  @P5 LDG.E R25, desc[UR6][R10.64+0x104] ;  /* 0x000104060a195981 */ /* 0x000f22000c1e1900 */
[----:B------:R-:W-:-:S03]  /*0930*/  @P3 LOP3.LUT R14, R14, R27, RZ, 0x3c, !PT ;  /* 0x0000001b0e0e3212 */ /* 0x000fc600078e3cff */
[----:B------:R-:W4:Y:S01]  /*0940*/  @P6 LDG.E R27, desc[UR6][R10.64+0x118] ;  /* 0x000118060a1b6981 */ /* 0x000f22000c1e1900 */
[----:B------:R-:W-:-:S03]  /*0950*/  @P0 LOP3.LUT R5, R5, R20, RZ, 0x3c, !PT ;  /* 0x0000001405050212 */ /* 0x000fc600078e3cff */
[----:B------:R-:W4:Y:S01]  /*0960*/  @P1 LDG.E R20, desc[UR6][R10.64+0xbc] ;  /* 0x0000bc060a141981 */ /* 0x000f22000c1e1900 */
[----:B------:R-:W-:-:S03]  /*0970*/  @P0 LOP3.LUT R3, R3, R24, RZ, 0x3c, !PT ;  /* 0x0000001803030212 */ /* 0x000fc600078e3cff */
[----:B------:R-:W4:Y:S01]  /*0980*/  @P2 LDG.E R24, desc[UR6][R10.64+0xd8] ;  /* 0x0000d8060a182981 */ /* 0x000f22000c1e1900 */
[----:B------:R-:W-:Y:S02]  /*0990*/  @P4 LOP3.LUT R14, R14, R29, RZ, 0x3c, !PT ;  /* 0x0000001d0e0e4212 */ /* 0x000fe400078e3cff */
[----:B------:R-:W-:Y:S02]  /*09a0*/  @P1 LOP3.LUT R3, R3, R26, RZ, 0x3c, !PT ;  /* 0x0000001a03031212 */ /* 0x000fe400078e3cff */
[----:B------:R-:W4:Y:S01]  /*09b0*/  @P3 LDG.E R26, desc[UR6][R10.64+0xe4] ;  /* 0x0000e4060a1a3981 */ /* 0x000f22000c1e1900 */
[----:B--2---:R-:W-:Y:S02]  /*09c0*/  @P0 LOP3.LUT R2, R2, R19, RZ, 0x3c, !PT ;  /* 0x0000001302020212 */ /* 0x004fe400078e3cff */
[----:B------:R-:W-:Y:S01]  /*09d0*/  LOP3.LUT P0, RZ, R22, 0x8000, RZ, 0xc0, !PT ;  /* 0x0000800016ff7812 */ /* 0x000fe2000780c0ff */
[----:B------:R-:W2:Y:S01]  /*09e0*/  @P2 LDG.E R19, desc[UR6][R10.64+0xcc] ;  /* 0x0000cc060a132981 */ /* 0x000ea2000c1e1900 */
[----:B---3--:R-:W-:-:S03]  /*09f0*/  @P1 LOP3.LUT R2, R2, R23, RZ, 0x3c, !PT ;  /* 0x0000001702021212 */ /* 0x008fc600078e3cff */
[----:B------:R-:W3:Y:S01]  /*0a00*/  @P2 LDG.E R22, desc[UR6][R10.64+0xd0] ;  /* 0x0000d0060a162981 */ /* 0x000ee2000c1e1900 */
[----:B----4-:R-:W-:-:S03]  /*0a10*/  @P1 LOP3.LUT R4, R4, R21, RZ, 0x3c, !PT ;  /* 0x0000001504041212 */ /* 0x010fc600078e3cff */
[----:B------:R-:W4:Y:S01]  /*0a20*/  @P2 LDG.E R21, desc[UR6][R10.64+0xd4] ;  /* 0x0000d4060a152981 */ /* 0x000f22000c1e1900 */
[----:B------:R-:W-:-:S03]  /*0a30*/  @P5 LOP3.LUT R14, R14, R25, RZ, 0x3c, !PT ;  /* 0x000000190e0e5212 */ /* 0x000fc600078e3cff */
[----:B------:R-:W4:Y:S04]  /*0a40*/  @P3 LDG.E R23, desc[UR6][R10.64+0xe0] ;  /* 0x0000e0060a173981 */ /* 0x000f28000c1e1900 */
[----:B------:R-:W4:Y:S01]  /*0a50*/  @P3 LDG.E R25, desc[UR6][R10.64+0xe8] ;  /* 0x0000e8060a193981 */ /* 0x000f22000c1e1900 */
[----:B------:R-:W-:-:S03]  /*0a60*/  @P1 LOP3.LUT R5, R5, R20, RZ, 0x3c, !PT ;  /* 0x0000001405051212 */ /* 0x000fc600078e3cff */
[----:B------:R-:W4:Y:S01]  /*0a70*/  @P3 LDG.E R20, desc[UR6][R10.64+0xec] ;  /* 0x0000ec060a143981 */ /* 0x000f22000c1e1900 */
[----:B------:R-:W-:-:S03]  /*0a80*/  @P2 LOP3.LUT R3, R3, R24, RZ, 0x3c, !PT ;  /* 0x0000001803032212 */ /* 0x000fc600078e3cff */
        /* <DEDUP_REMOVED lines=8> */
[----:B------:R-:W-:Y:S02]  /*0b10*/  @P3 LOP3.LUT R5, R5, R26, RZ, 0x3c, !PT ;  /* 0x0000001a05053212 */ /* 0x000fe400078e3cff */
[----:B------:R-:W-:Y:S01]  /*0b20*/  @P3 LOP3.LUT R4, R4, R23, RZ, 0x3c, !PT ;  /* 0x0000001704043212 */ /* 0x000fe200078e3cff */
[----:B------:R-:W4:Y:S01]  /*0b30*/  @P5 LDG.E R26, desc[UR6][R10.64+0x10c] ;  /* 0x00010c060a1a5981 */ /* 0x000f22000c1e1900 */
[----:B------:R-:W-:-:S03]  /*0b40*/  @P3 LOP3.LUT R2, R2, R25, RZ, 0x3c, !PT ;  /* 0x0000001902023212 */ /* 0x000fc600078e3cff */
[----:B------:R-:W4:Y:S04]  /*0b50*/  @P5 LDG.E R23, desc[UR6][R10.64+0x108] ;  /* 0x000108060a175981 */ /* 0x000f28000c1e1900 */
        /* <DEDUP_REMOVED lines=19> */
[----:B------:R-:W-:-:S05]  /*0c90*/  VIADD R18, R18, 0x10 ;  /* 0x0000001012127836 */ /* 0x000fca0000000000 */
[----:B------:R-:W-:Y:S02]  /*0ca0*/  ISETP.NE.AND P1, PT, R18, 0x20, PT ;  /* 0x000000201200780c */ /* 0x000fe40003f25270 */
[----:B------:R-:W-:-:S04]  /*0cb0*/  @P5 LOP3.LUT R3, R3, R20, RZ, 0x3c, !PT ;  /* 0x0000001403035212 */ /* 0x000fc800078e3cff */
[----:B------:R-:W-:Y:S02]  /*0cc0*/  @P6 LOP3.LUT R3, R3, R24, RZ, 0x3c, !PT ;  /* 0x0000001803036212 */ /* 0x000fe400078e3cff */
[----:B------:R-:W-:Y:S02]  /*0cd0*/  @P0 LOP3.LUT R14, R14, R27, RZ, 0x3c, !PT ;  /* 0x0000001b0e0e0212 */ /* 0x000fe400078e3cff */
[----:B------:R-:W-:Y:S02]  /*0ce0*/  @P0 LOP3.LUT R3, R3, R28, RZ, 0x3c, !PT ;  /* 0x0000001c03030212 */ /* 0x000fe400078e3cff */
[----:B--2---:R-:W-:Y:S02]  /*0cf0*/  @P6 LOP3.LUT R4, R4, R19, RZ, 0x3c, !PT ;  /* 0x0000001304046212 */ /* 0x004fe400078e3cff */
[----:B---3--:R-:W-:Y:S02]  /*0d00*/  @P6 LOP3.LUT R5, R5, R22, RZ, 0x3c, !PT ;  /* 0x0000001605056212 */ /* 0x008fe400078e3cff */
[----:B----4-:R-:W-:-:S02]  /*0d10*/  @P6 LOP3.LUT R2, R2, R21, RZ, 0x3c, !PT ;  /* 0x0000001502026212 */ /* 0x010fc400078e3cff */
[----:B------:R-:W-:Y:S02]  /*0d20*/  @P0 LOP3.LUT R5, R5, R26, RZ, 0x3c, !PT ;  /* 0x0000001a05050212 */ /* 0x000fe400078e3cff */
[----:B------:R-:W-:Y:S02]  /*0d30*/  @P0 LOP3.LUT R4, R4, R23, RZ, 0x3c, !PT ;  /* 0x0000001704040212 */ /* 0x000fe400078e3cff */
[----:B------:R-:W-:Y:S01]  /*0d40*/  @P0 LOP3.LUT R2, R2, R25, RZ, 0x3c, !PT ;  /* 0x0000001902020212 */ /* 0x000fe200078e3cff */
[----:B------:R-:W-:Y:S06]  /*0d50*/  @P1 BRA `(.L_x_15) ;  /* 0xfffffff400481947 */ /* 0x000fec000383ffff */
[----:B------:R-:W-:-:S05]  /*0d60*/  VIADD R16, R16, 0x1 ;  /* 0x0000000110107836 */ /* 0x000fca0000000000 */
[----:B------:R-:W-:-:S13]  /*0d70*/  ISETP.NE.AND P0, PT, R16, 0x5, PT ;  /* 0x000000051000780c */ /* 0x000fda0003f05270 */
[----:B------:R-:W-:Y:S05]  /*0d80*/  @P0 BRA `(.L_x_16) ;  /* 0xfffffff400280947 */ /* 0x000fea000383ffff */
[----:B------:R-:W-:Y:S01]  /*0d90*/  UIADD3 UR4, UPT, UPT, UR4, 0x1, URZ ;  /* 0x0000000104047890 */ /* 0x000fe2000fffe0ff */
[----:B------:R-:W-:Y:S01]  /*0da0*/  LOP3.LUT R10, R0, 0x3, RZ, 0xc0, !PT ;  /* 0x00000003000a7812 */ /* 0x000fe200078ec0ff */
[----:B------:R-:W-:-:S04]  /*0db0*/  IMAD.WIDE.U32 R8, R13, 0x30, R8 ;  /* 0x000000300d087825 */ /* 0x000fc800078e0008 */
[----:B------:R-:W-:Y:S01]  /*0dc0*/  ISETP.LE.U32.AND P0, PT, R10, UR4, PT ;  /* 0x000000040a007c0c */ /* 0x000fe2000bf03070 */
[----:B------:R0:W-:Y:S04]  /*0dd0*/  STG.E.64 desc[UR6][R8.64+0x8], R4 ;  /* 0x0000080408007986 */ /* 0x0001e8000c101b06 */
[----:B------:R0:W-:Y:S04]  /*0de0*/  STG.E.64 desc[UR6][R8.64+0x10], R2 ;  /* 0x0000100208007986 */ /* 0x0001e8000c101b06 */
[----:B------:R0:W-:Y:S04]  /*0df0*/  STG.E desc[UR6][R8.64+0x4], R14 ;  /* 0x0000040e08007986 */ /* 0x0001e8000c101906 */
[----:B------:R-:W-:Y:S05]  /*0e00*/  @!P0 BRA `(.L_x_17) ;  /* 0xfffffff000f88947 */ /* 0x000fea000383ffff */
.L_x_14:
[----:B------:R-:W-:Y:S01]  /*0e10*/  ISETP.GT.U32.AND P0, PT, R0, 0x3, PT ;  /* 0x000000030000780c */ /* 0x000fe20003f04070 */
[----:B------:R-:W-:Y:S01]  /*0e20*/  VIADD R12, R12, 0x1 ;  /* 0x000000010c0c7836 */ /* 0x000fe20000000000 */
[--C-:B------:R-:W-:Y:S02]  /*0e30*/  SHF.R.U64 R0, R0, 0x2, R15.reuse ;  /* 0x0000000200007819 */ /* 0x100fe4000000120f */
[----:B------:R-:W-:Y:S02]  /*0e40*/  ISETP.GT.U32.AND.EX P0, PT, R15, RZ, PT, P0 ;  /* 0x000000ff0f00720c */ /* 0x000fe40003f04100 */
[----:B------:R-:W-:-:S11]  /*0e50*/  SHF.R.U32.HI R15, RZ, 0x2, R15 ;  /* 0x00000002ff0f7819 */ /* 0x000fd6000001160f */
[----:B------:R-:W-:Y:S05]  /*0e60*/  @P0 BRA `(.L_x_18) ;  /* 0xfffffff000c40947 */ /* 0x000fea000383ffff */
.L_x_13:
[----:B0-----:R-:W0:Y:S02]  /*0e70*/  LDC.64 R2, c[0x0][0x380] ;  /* 0x0000e000ff027b82 */ /* 0x001e240000000a00 */
[----:B0-----:R-:W-:-:S05]  /*0e80*/  IMAD.WIDE.U32 R2, R13, 0x30, R2 ;  /* 0x000000300d027825 */ /* 0x001fca00078e0002 */
[----:B------:R-:W-:Y:S04]  /*0e90*/  STG.E.64 desc[UR6][R2.64+0x18], RZ ;  /* 0x000018ff02007986 */ /* 0x000fe8000c101b06 */
[----:B------:R-:W-:Y:S04]  /*0ea0*/  STG.E desc[UR6][R2.64+0x20], RZ ;  /* 0x000020ff02007986 */ /* 0x000fe8000c101906 */
[----:B------:R-:W-:Y:S01]  /*0eb0*/  STG.E.64 desc[UR6][R2.64+0x28], RZ ;  /* 0x000028ff02007986 */ /* 0x000fe2000c101b06 */
[----:B------:R-:W-:Y:S05]  /*0ec0*/  EXIT ;  /* 0x000000000000794d */ /* 0x000fea0003800000 */
.L_x_19:
        /* <DEDUP_REMOVED lines=11> */
.L_x_22:


//--------------------- .nv.global.init           --------------------------
	.section	.nv.global.init,"aw",@progbits
	.align	4
.nv.global.init:
	.type		mrg32k3aM1SubSeq,@object
	.size		mrg32k3aM1SubSeq,(mrg32k3aM2SubSeq - mrg32k3aM1SubSeq)
mrg32k3aM1SubSeq:
        /*0000*/ 	.byte	0x0b, 0xcc, 0xee, 0x04, 0x73, 0x29, 0x8b, 0x6f, 0xf6, 0x53, 0x03, 0xf6, 0x23, 0xf6, 0xea, 0xda
        /* <DEDUP_REMOVED lines=125> */
	.type		mrg32k3aM2SubSeq,@object
	.size		mrg32k3aM2SubSeq,(mrg32k3aM1 - mrg32k3aM2SubSeq)
mrg32k3aM2SubSeq:
        /* <DEDUP_REMOVED lines=126> */
	.type		mrg32k3aM1,@object
	.size		mrg32k3aM1,(mrg32k3aM1Seq - mrg32k3aM1)
mrg32k3aM1:
        /* <DEDUP_REMOVED lines=144> */
	.type		mrg32k3aM1Seq,@object
	.size		mrg32k3aM1Seq,(mrg32k3aM2 - mrg32k3aM1Seq)
mrg32k3aM1Seq:
        /* <DEDUP_REMOVED lines=144> */
	.type		mrg32k3aM2,@object
	.size		mrg32k3aM2,(mrg32k3aM2Seq - mrg32k3aM2)
mrg32k3aM2:
        /* <DEDUP_REMOVED lines=144> */
	.type		mrg32k3aM2Seq,@object
	.size		mrg32k3aM2Seq,(precalc_xorwow_matrix - mrg32k3aM2Seq)
mrg32k3aM2Seq:
        /* <DEDUP_REMOVED lines=144> */
	.type		precalc_xorwow_matrix,@object
	.size		precalc_xorwow_matrix,(precalc_xorwow_offset_matrix - precalc_xorwow_matrix)
precalc_xorwow_matrix:
        /* <DEDUP_REMOVED lines=6400> */
	.type		precalc_xorwow_offset_matrix,@object
	.size		precalc_xorwow_offset_matrix,(.L_1 - precalc_xorwow_offset_matrix)
precalc_xorwow_offset_matrix:
        /* <DEDUP_REMOVED lines=6400> */
.L_1:


//--------------------- .nv.shared.reserved.0     --------------------------
	.section	.nv.shared.reserved.0,"aw",@nobits
	.weak		__nv_reservedSMEM_offset_0_alias
	.size		__nv_reservedSMEM_offset_0_alias, 0, 64
	.other		__nv_reservedSMEM_offset_0_alias,@"STO_CUDA_RESERVED_SHARED STV_DEFAULT"
__nv_reservedSMEM_offset_0_alias:
	.zero		0
	.zero		64


//--------------------- .nv.constant0._Z6kerneliPbP17curandStateXORWOW --------------------------
	.section	.nv.constant0._Z6kerneliPbP17curandStateXORWOW,"a",@progbits
	.sectionflags	@""
	.align	4
.nv.constant0._Z6kerneliPbP17curandStateXORWOW:
	.zero		920


//--------------------- .nv.constant0._Z12setup_kernelP17curandStateXORWOWm --------------------------
	.section	.nv.constant0._Z12setup_kernelP17curandStateXORWOWm,"a",@progbits
	.sectionflags	@""
	.align	4
.nv.constant0._Z12setup_kernelP17curandStateXORWOWm:
	.zero		912


//--------------------- SYMBOLS --------------------------

	.type		.nv.reservedSmem.offset0,@object
	.size		.nv.reservedSmem.offset0,0x4
